//
// Generated by NVIDIA NVVM Compiler
//
// Compiler Build ID: CL-36424714
// Cuda compilation tools, release 13.0, V13.0.88
// Based on NVVM 20.0.0
//

.version 9.0
.target sm_100
.address_size 64

	// .globl	_Z22jones_plassmann_kerneliiPiS_S_S_
.global .align 1 .b8 _ZN34_INTERNAL_0f05b36c_4_k_cu_bb1aec064cuda3std3__45__cpo5beginE[1];
.global .align 1 .b8 _ZN34_INTERNAL_0f05b36c_4_k_cu_bb1aec064cuda3std3__45__cpo3endE[1];
.global .align 1 .b8 _ZN34_INTERNAL_0f05b36c_4_k_cu_bb1aec064cuda3std3__45__cpo6cbeginE[1];
.global .align 1 .b8 _ZN34_INTERNAL_0f05b36c_4_k_cu_bb1aec064cuda3std3__45__cpo4cendE[1];
.global .align 1 .b8 _ZN34_INTERNAL_0f05b36c_4_k_cu_bb1aec064cuda3std3__45__cpo6rbeginE[1];
.global .align 1 .b8 _ZN34_INTERNAL_0f05b36c_4_k_cu_bb1aec064cuda3std3__45__cpo4rendE[1];
.global .align 1 .b8 _ZN34_INTERNAL_0f05b36c_4_k_cu_bb1aec064cuda3std3__45__cpo7crbeginE[1];
.global .align 1 .b8 _ZN34_INTERNAL_0f05b36c_4_k_cu_bb1aec064cuda3std3__45__cpo5crendE[1];
.global .align 1 .b8 _ZN34_INTERNAL_0f05b36c_4_k_cu_bb1aec064cuda3std3__436_GLOBAL__N__0f05b36c_4_k_cu_bb1aec066ignoreE[1];
.global .align 1 .b8 _ZN34_INTERNAL_0f05b36c_4_k_cu_bb1aec064cuda3std3__419piecewise_constructE[1];
.global .align 1 .b8 _ZN34_INTERNAL_0f05b36c_4_k_cu_bb1aec064cuda3std3__48in_placeE[1];
.global .align 1 .b8 _ZN34_INTERNAL_0f05b36c_4_k_cu_bb1aec064cuda3std3__420unreachable_sentinelE[1];
.global .align 1 .b8 _ZN34_INTERNAL_0f05b36c_4_k_cu_bb1aec064cuda3std3__47nulloptE[1];
.global .align 1 .b8 _ZN34_INTERNAL_0f05b36c_4_k_cu_bb1aec064cuda3std3__48unexpectE[1];
.global .align 1 .b8 _ZN34_INTERNAL_0f05b36c_4_k_cu_bb1aec064cuda3std6ranges3__45__cpo4swapE[1];
.global .align 1 .b8 _ZN34_INTERNAL_0f05b36c_4_k_cu_bb1aec064cuda3std6ranges3__45__cpo9iter_moveE[1];
.global .align 1 .b8 _ZN34_INTERNAL_0f05b36c_4_k_cu_bb1aec064cuda3std6ranges3__45__cpo5beginE[1];
.global .align 1 .b8 _ZN34_INTERNAL_0f05b36c_4_k_cu_bb1aec064cuda3std6ranges3__45__cpo3endE[1];
.global .align 1 .b8 _ZN34_INTERNAL_0f05b36c_4_k_cu_bb1aec064cuda3std6ranges3__45__cpo6cbeginE[1];
.global .align 1 .b8 _ZN34_INTERNAL_0f05b36c_4_k_cu_bb1aec064cuda3std6ranges3__45__cpo4cendE[1];
.global .align 1 .b8 _ZN34_INTERNAL_0f05b36c_4_k_cu_bb1aec064cuda3std6ranges3__45__cpo7advanceE[1];
.global .align 1 .b8 _ZN34_INTERNAL_0f05b36c_4_k_cu_bb1aec064cuda3std6ranges3__45__cpo9iter_swapE[1];
.global .align 1 .b8 _ZN34_INTERNAL_0f05b36c_4_k_cu_bb1aec064cuda3std6ranges3__45__cpo4nextE[1];
.global .align 1 .b8 _ZN34_INTERNAL_0f05b36c_4_k_cu_bb1aec064cuda3std6ranges3__45__cpo4prevE[1];
.global .align 1 .b8 _ZN34_INTERNAL_0f05b36c_4_k_cu_bb1aec064cuda3std6ranges3__45__cpo4dataE[1];
.global .align 1 .b8 _ZN34_INTERNAL_0f05b36c_4_k_cu_bb1aec064cuda3std6ranges3__45__cpo5cdataE[1];
.global .align 1 .b8 _ZN34_INTERNAL_0f05b36c_4_k_cu_bb1aec064cuda3std6ranges3__45__cpo4sizeE[1];
.global .align 1 .b8 _ZN34_INTERNAL_0f05b36c_4_k_cu_bb1aec064cuda3std6ranges3__45__cpo5ssizeE[1];
.global .align 1 .b8 _ZN34_INTERNAL_0f05b36c_4_k_cu_bb1aec064cuda3std6ranges3__45__cpo8distanceE[1];
.global .align 1 .b8 _ZN34_INTERNAL_0f05b36c_4_k_cu_bb1aec066thrust24THRUST_300001_SM_1000_NS8cuda_cub3parE[1];
.global .align 1 .b8 _ZN34_INTERNAL_0f05b36c_4_k_cu_bb1aec066thrust24THRUST_300001_SM_1000_NS8cuda_cub10par_nosyncE[1];
.global .align 1 .b8 _ZN34_INTERNAL_0f05b36c_4_k_cu_bb1aec066thrust24THRUST_300001_SM_1000_NS6system6detail10sequential3seqE[1];
.global .align 1 .b8 _ZN34_INTERNAL_0f05b36c_4_k_cu_bb1aec066thrust24THRUST_300001_SM_1000_NS12placeholders2_1E[1];
.global .align 1 .b8 _ZN34_INTERNAL_0f05b36c_4_k_cu_bb1aec066thrust24THRUST_300001_SM_1000_NS12placeholders2_2E[1];
.global .align 1 .b8 _ZN34_INTERNAL_0f05b36c_4_k_cu_bb1aec066thrust24THRUST_300001_SM_1000_NS12placeholders2_3E[1];
.global .align 1 .b8 _ZN34_INTERNAL_0f05b36c_4_k_cu_bb1aec066thrust24THRUST_300001_SM_1000_NS12placeholders2_4E[1];
.global .align 1 .b8 _ZN34_INTERNAL_0f05b36c_4_k_cu_bb1aec066thrust24THRUST_300001_SM_1000_NS12placeholders2_5E[1];
.global .align 1 .b8 _ZN34_INTERNAL_0f05b36c_4_k_cu_bb1aec066thrust24THRUST_300001_SM_1000_NS12placeholders2_6E[1];
.global .align 1 .b8 _ZN34_INTERNAL_0f05b36c_4_k_cu_bb1aec066thrust24THRUST_300001_SM_1000_NS12placeholders2_7E[1];
.global .align 1 .b8 _ZN34_INTERNAL_0f05b36c_4_k_cu_bb1aec066thrust24THRUST_300001_SM_1000_NS12placeholders2_8E[1];
.global .align 1 .b8 _ZN34_INTERNAL_0f05b36c_4_k_cu_bb1aec066thrust24THRUST_300001_SM_1000_NS12placeholders2_9E[1];
.global .align 1 .b8 _ZN34_INTERNAL_0f05b36c_4_k_cu_bb1aec066thrust24THRUST_300001_SM_1000_NS12placeholders3_10E[1];
.global .align 1 .b8 _ZN34_INTERNAL_0f05b36c_4_k_cu_bb1aec066thrust24THRUST_300001_SM_1000_NS3seqE[1];

.visible .entry _Z22jones_plassmann_kerneliiPiS_S_S_(
	.param .u32 _Z22jones_plassmann_kerneliiPiS_S_S__param_0,
	.param .u32 _Z22jones_plassmann_kerneliiPiS_S_S__param_1,
	.param .u64 .ptr .align 1 _Z22jones_plassmann_kerneliiPiS_S_S__param_2,
	.param .u64 .ptr .align 1 _Z22jones_plassmann_kerneliiPiS_S_S__param_3,
	.param .u64 .ptr .align 1 _Z22jones_plassmann_kerneliiPiS_S_S__param_4,
	.param .u64 .ptr .align 1 _Z22jones_plassmann_kerneliiPiS_S_S__param_5
)
{
	.reg .pred 	%p<43>;
	.reg .b16 	%rs<66>;
	.reg .b32 	%r<93>;
	.reg .b64 	%rd<84>;

	ld.param.u32 	%r32, [_Z22jones_plassmann_kerneliiPiS_S_S__param_0];
	ld.param.u32 	%r33, [_Z22jones_plassmann_kerneliiPiS_S_S__param_1];
	ld.param.u64 	%rd11, [_Z22jones_plassmann_kerneliiPiS_S_S__param_2];
	ld.param.u64 	%rd10, [_Z22jones_plassmann_kerneliiPiS_S_S__param_3];
	ld.param.u64 	%rd12, [_Z22jones_plassmann_kerneliiPiS_S_S__param_4];
	ld.param.u64 	%rd13, [_Z22jones_plassmann_kerneliiPiS_S_S__param_5];
	cvta.to.global.u64 	%rd1, %rd13;
	cvta.to.global.u64 	%rd2, %rd12;
	cvta.to.global.u64 	%rd3, %rd11;
	mov.u32 	%r34, %ctaid.x;
	mov.u32 	%r35, %ntid.x;
	mov.u32 	%r36, %tid.x;
	mad.lo.s32 	%r1, %r34, %r35, %r36;
	setp.ge.s32 	%p1, %r1, %r33;
	@%p1 bra 	$L__BB0_45;
	mul.wide.s32 	%rd14, %r1, 4;
	add.s64 	%rd4, %rd3, %rd14;
	ld.global.u32 	%r37, [%rd4];
	setp.ne.s32 	%p2, %r37, 0;
	@%p2 bra 	$L__BB0_45;
	cvta.to.global.u64 	%rd15, %rd10;
	add.s64 	%rd17, %rd15, %rd14;
	ld.global.u32 	%r90, [%rd17];
	ld.global.u32 	%r3, [%rd17+4];
	setp.ge.s32 	%p3, %r90, %r3;
	@%p3 bra 	$L__BB0_44;
	add.s64 	%rd5, %rd1, %rd14;
	add.s32 	%r38, %r90, 1;
	max.s32 	%r39, %r3, %r38;
	sub.s32 	%r4, %r39, %r90;
	and.b32  	%r5, %r4, 7;
	sub.s32 	%r40, %r90, %r39;
	setp.gt.u32 	%p4, %r40, -8;
	mov.b16 	%rs45, 1;
	@%p4 bra 	$L__BB0_22;
	and.b32  	%r41, %r4, -8;
	neg.s32 	%r88, %r41;
	add.s64 	%rd6, %rd2, 16;
	mov.b16 	%rs45, 1;
$L__BB0_5:
	.pragma "nounroll";
	mul.wide.s32 	%rd19, %r90, 4;
	add.s64 	%rd7, %rd6, %rd19;
	ld.global.u32 	%r9, [%rd7+-16];
	mul.wide.s32 	%rd20, %r9, 4;
	add.s64 	%rd21, %rd3, %rd20;
	ld.global.u32 	%r42, [%rd21];
	setp.ne.s32 	%p5, %r42, 0;
	@%p5 bra 	$L__BB0_7;
	ld.global.u32 	%r43, [%rd5];
	add.s64 	%rd23, %rd1, %rd20;
	ld.global.u32 	%r44, [%rd23];
	setp.gt.s32 	%p6, %r43, %r44;
	selp.b16 	%rs45, %rs45, 0, %p6;
$L__BB0_7:
	ld.global.u32 	%r10, [%rd7+-12];
	mul.wide.s32 	%rd24, %r10, 4;
	add.s64 	%rd25, %rd3, %rd24;
	ld.global.u32 	%r45, [%rd25];
	setp.ne.s32 	%p7, %r45, 0;
	@%p7 bra 	$L__BB0_9;
	ld.global.u32 	%r46, [%rd5];
	add.s64 	%rd27, %rd1, %rd24;
	ld.global.u32 	%r47, [%rd27];
	setp.gt.s32 	%p8, %r46, %r47;
	selp.b16 	%rs45, %rs45, 0, %p8;
$L__BB0_9:
	ld.global.u32 	%r11, [%rd7+-8];
	mul.wide.s32 	%rd28, %r11, 4;
	add.s64 	%rd29, %rd3, %rd28;
	ld.global.u32 	%r48, [%rd29];
	setp.ne.s32 	%p9, %r48, 0;
	@%p9 bra 	$L__BB0_11;
	ld.global.u32 	%r49, [%rd5];
	add.s64 	%rd31, %rd1, %rd28;
	ld.global.u32 	%r50, [%rd31];
	setp.gt.s32 	%p10, %r49, %r50;
	selp.b16 	%rs45, %rs45, 0, %p10;
$L__BB0_11:
	ld.global.u32 	%r12, [%rd7+-4];
	mul.wide.s32 	%rd32, %r12, 4;
	add.s64 	%rd33, %rd3, %rd32;
	ld.global.u32 	%r51, [%rd33];
	setp.ne.s32 	%p11, %r51, 0;
	@%p11 bra 	$L__BB0_13;
	ld.global.u32 	%r52, [%rd5];
	add.s64 	%rd35, %rd1, %rd32;
	ld.global.u32 	%r53, [%rd35];
	setp.gt.s32 	%p12, %r52, %r53;
	selp.b16 	%rs45, %rs45, 0, %p12;
$L__BB0_13:
	ld.global.u32 	%r13, [%rd7];
	mul.wide.s32 	%rd36, %r13, 4;
	add.s64 	%rd37, %rd3, %rd36;
	ld.global.u32 	%r54, [%rd37];
	setp.ne.s32 	%p13, %r54, 0;
	@%p13 bra 	$L__BB0_15;
	ld.global.u32 	%r55, [%rd5];
	add.s64 	%rd39, %rd1, %rd36;
	ld.global.u32 	%r56, [%rd39];
	setp.gt.s32 	%p14, %r55, %r56;
	selp.b16 	%rs45, %rs45, 0, %p14;
$L__BB0_15:
	ld.global.u32 	%r14, [%rd7+4];
	mul.wide.s32 	%rd40, %r14, 4;
	add.s64 	%rd41, %rd3, %rd40;
	ld.global.u32 	%r57, [%rd41];
	setp.ne.s32 	%p15, %r57, 0;
	@%p15 bra 	$L__BB0_17;
	ld.global.u32 	%r58, [%rd5];
	add.s64 	%rd43, %rd1, %rd40;
	ld.global.u32 	%r59, [%rd43];
	setp.gt.s32 	%p16, %r58, %r59;
	selp.b16 	%rs45, %rs45, 0, %p16;
$L__BB0_17:
	ld.global.u32 	%r15, [%rd7+8];
	mul.wide.s32 	%rd44, %r15, 4;
	add.s64 	%rd45, %rd3, %rd44;
	ld.global.u32 	%r60, [%rd45];
	setp.ne.s32 	%p17, %r60, 0;
	@%p17 bra 	$L__BB0_19;
	ld.global.u32 	%r61, [%rd5];
	add.s64 	%rd47, %rd1, %rd44;
	ld.global.u32 	%r62, [%rd47];
	setp.gt.s32 	%p18, %r61, %r62;
	selp.b16 	%rs45, %rs45, 0, %p18;
$L__BB0_19:
	ld.global.u32 	%r16, [%rd7+12];
	mul.wide.s32 	%rd48, %r16, 4;
	add.s64 	%rd49, %rd3, %rd48;
	ld.global.u32 	%r63, [%rd49];
	setp.ne.s32 	%p19, %r63, 0;
	@%p19 bra 	$L__BB0_21;
	ld.global.u32 	%r64, [%rd5];
	add.s64 	%rd51, %rd1, %rd48;
	ld.global.u32 	%r65, [%rd51];
	setp.gt.s32 	%p20, %r64, %r65;
	selp.b16 	%rs45, %rs45, 0, %p20;
$L__BB0_21:
	add.s32 	%r90, %r90, 8;
	add.s32 	%r88, %r88, 8;
	setp.ne.s32 	%p21, %r88, 0;
	@%p21 bra 	$L__BB0_5;
$L__BB0_22:
	setp.eq.s32 	%p22, %r5, 0;
	@%p22 bra 	$L__BB0_43;
	and.b32  	%r20, %r4, 3;
	setp.lt.u32 	%p23, %r5, 4;
	@%p23 bra 	$L__BB0_33;
	mul.wide.s32 	%rd52, %r90, 4;
	add.s64 	%rd8, %rd2, %rd52;
	ld.global.u32 	%r21, [%rd8];
	mul.wide.s32 	%rd53, %r21, 4;
	add.s64 	%rd54, %rd3, %rd53;
	ld.global.u32 	%r66, [%rd54];
	setp.ne.s32 	%p24, %r66, 0;
	@%p24 bra 	$L__BB0_26;
	ld.global.u32 	%r67, [%rd5];
	add.s64 	%rd56, %rd1, %rd53;
	ld.global.u32 	%r68, [%rd56];
	setp.gt.s32 	%p25, %r67, %r68;
	selp.b16 	%rs45, %rs45, 0, %p25;
$L__BB0_26:
	ld.global.u32 	%r22, [%rd8+4];
	mul.wide.s32 	%rd57, %r22, 4;
	add.s64 	%rd58, %rd3, %rd57;
	ld.global.u32 	%r69, [%rd58];
	setp.ne.s32 	%p26, %r69, 0;
	@%p26 bra 	$L__BB0_28;
	ld.global.u32 	%r70, [%rd5];
	add.s64 	%rd60, %rd1, %rd57;
	ld.global.u32 	%r71, [%rd60];
	setp.gt.s32 	%p27, %r70, %r71;
	selp.b16 	%rs45, %rs45, 0, %p27;
$L__BB0_28:
	ld.global.u32 	%r23, [%rd8+8];
	mul.wide.s32 	%rd61, %r23, 4;
	add.s64 	%rd62, %rd3, %rd61;
	ld.global.u32 	%r72, [%rd62];
	setp.ne.s32 	%p28, %r72, 0;
	@%p28 bra 	$L__BB0_30;
	ld.global.u32 	%r73, [%rd5];
	add.s64 	%rd64, %rd1, %rd61;
	ld.global.u32 	%r74, [%rd64];
	setp.gt.s32 	%p29, %r73, %r74;
	selp.b16 	%rs45, %rs45, 0, %p29;
$L__BB0_30:
	ld.global.u32 	%r24, [%rd8+12];
	mul.wide.s32 	%rd65, %r24, 4;
	add.s64 	%rd66, %rd3, %rd65;
	ld.global.u32 	%r75, [%rd66];
	setp.ne.s32 	%p30, %r75, 0;
	@%p30 bra 	$L__BB0_32;
	ld.global.u32 	%r76, [%rd5];
	add.s64 	%rd68, %rd1, %rd65;
	ld.global.u32 	%r77, [%rd68];
	setp.gt.s32 	%p31, %r76, %r77;
	selp.b16 	%rs45, %rs45, 0, %p31;
$L__BB0_32:
	add.s32 	%r90, %r90, 4;
$L__BB0_33:
	setp.eq.s32 	%p32, %r20, 0;
	@%p32 bra 	$L__BB0_43;
	setp.eq.s32 	%p33, %r20, 1;
	@%p33 bra 	$L__BB0_40;
	mul.wide.s32 	%rd69, %r90, 4;
	add.s64 	%rd9, %rd2, %rd69;
	ld.global.u32 	%r27, [%rd9];
	mul.wide.s32 	%rd70, %r27, 4;
	add.s64 	%rd71, %rd3, %rd70;
	ld.global.u32 	%r78, [%rd71];
	setp.ne.s32 	%p34, %r78, 0;
	@%p34 bra 	$L__BB0_37;
	ld.global.u32 	%r79, [%rd5];
	add.s64 	%rd73, %rd1, %rd70;
	ld.global.u32 	%r80, [%rd73];
	setp.gt.s32 	%p35, %r79, %r80;
	selp.b16 	%rs45, %rs45, 0, %p35;
$L__BB0_37:
	ld.global.u32 	%r28, [%rd9+4];
	mul.wide.s32 	%rd74, %r28, 4;
	add.s64 	%rd75, %rd3, %rd74;
	ld.global.u32 	%r81, [%rd75];
	setp.ne.s32 	%p36, %r81, 0;
	@%p36 bra 	$L__BB0_39;
	ld.global.u32 	%r82, [%rd5];
	add.s64 	%rd77, %rd1, %rd74;
	ld.global.u32 	%r83, [%rd77];
	setp.gt.s32 	%p37, %r82, %r83;
	selp.b16 	%rs45, %rs45, 0, %p37;
$L__BB0_39:
	add.s32 	%r90, %r90, 2;
$L__BB0_40:
	and.b32  	%r84, %r4, 1;
	setp.eq.b32 	%p38, %r84, 1;
	not.pred 	%p39, %p38;
	@%p39 bra 	$L__BB0_43;
	mul.wide.s32 	%rd78, %r90, 4;
	add.s64 	%rd79, %rd2, %rd78;
	ld.global.u32 	%r31, [%rd79];
	mul.wide.s32 	%rd80, %r31, 4;
	add.s64 	%rd81, %rd3, %rd80;
	ld.global.u32 	%r85, [%rd81];
	setp.ne.s32 	%p40, %r85, 0;
	@%p40 bra 	$L__BB0_43;
	ld.global.u32 	%r86, [%rd5];
	add.s64 	%rd83, %rd1, %rd80;
	ld.global.u32 	%r87, [%rd83];
	setp.gt.s32 	%p41, %r86, %r87;
	selp.b16 	%rs45, %rs45, 0, %p41;
$L__BB0_43:
	and.b16  	%rs43, %rs45, 255;
	setp.eq.s16 	%p42, %rs43, 0;
	@%p42 bra 	$L__BB0_45;
$L__BB0_44:
	st.global.u32 	[%rd4], %r32;
$L__BB0_45:
	ret;

}
	// .globl	_ZN3cub18CUB_300001_SM_10006detail11EmptyKernelIvEEvv
.visible .entry _ZN3cub18CUB_300001_SM_10006detail11EmptyKernelIvEEvv()
{


	ret;

}


// ===== COMPILED SASS (sm_100) =====

	.target	sm_100

	.elftype	@"ET_EXEC"


//--------------------- .note.nv.tkinfo           --------------------------
	.section	.note.nv.tkinfo,"",@"SHT_NOTE"
	.sectionflags	@"SHF_NOTE_NV_TKINFO"
	.tkinfo
        /*0018*/ 	.word	0x00000002
        /*0030*/ 	.string	""
        /*0030*/ 	.string	"ptxas"
        /*0030*/ 	.string	"Cuda compilation tools, release 13.0, V13.0.88"
        /*0030*/ 	.string	"Build cuda_13.0.r13.0/compiler.36424714_0"
        /*0030*/ 	.string	"-arch sm_100 -m 64 "



//--------------------- .note.nv.cuinfo           --------------------------
	.section	.note.nv.cuinfo,"",@"SHT_NOTE"
	.sectionflags	@"SHF_NOTE_NV_CUINFO"
        /*0018*/ 	.short	0x0002
        /*001a*/ 	.short	0x0064
        /*001c*/ 	.short	0x0082
	.zero		2


//--------------------- .nv.info                  --------------------------
	.section	.nv.info,"",@"SHT_CUDA_INFO"
	.align	4


	//----- nvinfo : EIATTR_REGCOUNT
	.align		4
        /*0000*/ 	.byte	0x04, 0x2f
        /*0002*/ 	.short	(.L_44 - .L_43)
	.align		4
.L_43:
        /*0004*/ 	.word	index@(_Z22jones_plassmann_kerneliiPiS_S_S_)
        /*0008*/ 	.word	0x00000020


	//----- nvinfo : EIATTR_FRAME_SIZE
	.align		4
.L_44:
        /*000c*/ 	.byte	0x04, 0x11
        /*000e*/ 	.short	(.L_46 - .L_45)
	.align		4
.L_45:
        /*0010*/ 	.word	index@(_Z22jones_plassmann_kerneliiPiS_S_S_)
        /*0014*/ 	.word	0x00000000


	//----- nvinfo : EIATTR_REGCOUNT
	.align		4
.L_46:
        /*0018*/ 	.byte	0x04, 0x2f
        /*001a*/ 	.short	(.L_48 - .L_47)
	.align		4
.L_47:
        /*001c*/ 	.word	index@(_ZN3cub18CUB_300001_SM_10006detail11EmptyKernelIvEEvv)
        /*0020*/ 	.word	0x00000004


	//----- nvinfo : EIATTR_FRAME_SIZE
	.align		4
.L_48:
        /*0024*/ 	.byte	0x04, 0x11
        /*0026*/ 	.short	(.L_50 - .L_49)
	.align		4
.L_49:
        /*0028*/ 	.word	index@(_ZN3cub18CUB_300001_SM_10006detail11EmptyKernelIvEEvv)
        /*002c*/ 	.word	0x00000000


	//----- nvinfo : EIATTR_MIN_STACK_SIZE
	.align		4
.L_50:
        /*0030*/ 	.byte	0x04, 0x12
        /*0032*/ 	.short	(.L_52 - .L_51)
	.align		4
.L_51:
        /*0034*/ 	.word	index@(_ZN3cub18CUB_300001_SM_10006detail11EmptyKernelIvEEvv)
        /*0038*/ 	.word	0x00000000


	//----- nvinfo : EIATTR_MIN_STACK_SIZE
	.align		4
.L_52:
        /*003c*/ 	.byte	0x04, 0x12
        /*003e*/ 	.short	(.L_54 - .L_53)
	.align		4
.L_53:
        /*0040*/ 	.word	index@(_Z22jones_plassmann_kerneliiPiS_S_S_)
        /*0044*/ 	.word	0x00000000
.L_54:


//--------------------- .nv.compat                --------------------------
	.section	.nv.compat,"",@"SHT_CUDA_COMPAT_INFO"
	.align	4
        /*0000*/ 	.byte	0x02, 0x09, 0x00, 0x00, 0x02, 0x02, 0x01, 0x00, 0x02, 0x05, 0x05, 0x00, 0x03, 0x07, 0x01, 0x01
        /*0010*/ 	.byte	0x02, 0x03, 0x00, 0x00, 0x02, 0x06, 0x01, 0x00, 0x04, 0x0b, 0x08, 0x00, 0x09, 0x00, 0x00, 0x00
        /*0020*/ 	.byte	0x00, 0x00, 0x00, 0x00


//--------------------- .nv.info._ZN3cub18CUB_300001_SM_10006detail11EmptyKernelIvEEvv --------------------------
	.section	.nv.info._ZN3cub18CUB_300001_SM_10006detail11EmptyKernelIvEEvv,"",@"SHT_CUDA_INFO"
	.sectionflags	@""
	.align	4


	//----- nvinfo : EIATTR_CUDA_API_VERSION
	.align		4
        /*0000*/ 	.byte	0x04, 0x37
        /*0002*/ 	.short	(.L_56 - .L_55)
.L_55:
        /*0004*/ 	.word	0x00000082


	//----- nvinfo : EIATTR_SPARSE_MMA_MASK
	.align		4
.L_56:
        /*0008*/ 	.byte	0x03, 0x50
        /*000a*/ 	.short	0x0000


	//----- nvinfo : EIATTR_MAXREG_COUNT
	.align		4
        /*000c*/ 	.byte	0x03, 0x1b
        /*000e*/ 	.short	0x00ff


	//----- nvinfo : EIATTR_MERCURY_ISA_VERSION
	.align		4
        /*0010*/ 	.byte	0x03, 0x5f
        /*0012*/ 	.short	0x0101


	//----- nvinfo : EIATTR_VRC_CTA_INIT_COUNT
	.align		4
        /*0014*/ 	.byte	0x02, 0x4a
	.zero		1
	.zero		1


	//----- nvinfo : EIATTR_EXIT_INSTR_OFFSETS
	.align		4
        /*0018*/ 	.byte	0x04, 0x1c
        /*001a*/ 	.short	(.L_58 - .L_57)


	//   ....[0]....
.L_57:
        /*001c*/ 	.word	0x00000010


	//----- nvinfo : EIATTR_SW_WAR
	.align		4
.L_58:
        /*0020*/ 	.byte	0x04, 0x36
        /*0022*/ 	.short	(.L_60 - .L_59)
.L_59:
        /*0024*/ 	.word	0x00000008
.L_60:


//--------------------- .nv.info._Z22jones_plassmann_kerneliiPiS_S_S_ --------------------------
	.section	.nv.info._Z22jones_plassmann_kerneliiPiS_S_S_,"",@"SHT_CUDA_INFO"
	.sectionflags	@""
	.align	4


	//----- nvinfo : EIATTR_CUDA_API_VERSION
	.align		4
        /*0000*/ 	.byte	0x04, 0x37
        /*0002*/ 	.short	(.L_62 - .L_61)
.L_61:
        /*0004*/ 	.word	0x00000082


	//----- nvinfo : EIATTR_KPARAM_INFO
	.align		4
.L_62:
        /*0008*/ 	.byte	0x04, 0x17
        /*000a*/ 	.short	(.L_64 - .L_63)
.L_63:
        /*000c*/ 	.word	0x00000000
        /*0010*/ 	.short	0x0005
        /*0012*/ 	.short	0x0020
        /*0014*/ 	.byte	0x00, 0xf5, 0x21, 0x00


	//----- nvinfo : EIATTR_KPARAM_INFO
	.align		4
.L_64:
        /*0018*/ 	.byte	0x04, 0x17
        /*001a*/ 	.short	(.L_66 - .L_65)
.L_65:
        /*001c*/ 	.word	0x00000000
        /*0020*/ 	.short	0x0004
        /*0022*/ 	.short	0x0018
        /*0024*/ 	.byte	0x00, 0xf5, 0x21, 0x00


	//----- nvinfo : EIATTR_KPARAM_INFO
	.align		4
.L_66:
        /*0028*/ 	.byte	0x04, 0x17
        /*002a*/ 	.short	(.L_68 - .L_67)
.L_67:
        /*002c*/ 	.word	0x00000000
        /*0030*/ 	.short	0x0003
        /*0032*/ 	.short	0x0010
        /*0034*/ 	.byte	0x00, 0xf5, 0x21, 0x00


	//----- nvinfo : EIATTR_KPARAM_INFO
	.align		4
.L_68:
        /*0038*/ 	.byte	0x04, 0x17
        /*003a*/ 	.short	(.L_70 - .L_69)
.L_69:
        /*003c*/ 	.word	0x00000000
        /*0040*/ 	.short	0x0002
        /*0042*/ 	.short	0x0008
        /*0044*/ 	.byte	0x00, 0xf5, 0x21, 0x00


	//----- nvinfo : EIATTR_KPARAM_INFO
	.align		4
.L_70:
        /*0048*/ 	.byte	0x04, 0x17
        /*004a*/ 	.short	(.L_72 - .L_71)
.L_71:
        /*004c*/ 	.word	0x00000000
        /*0050*/ 	.short	0x0001
        /*0052*/ 	.short	0x0004
        /*0054*/ 	.byte	0x00, 0xf0, 0x11, 0x00


	//----- nvinfo : EIATTR_KPARAM_INFO
	.align		4
.L_72:
        /*0058*/ 	.byte	0x04, 0x17
        /*005a*/ 	.short	(.L_74 - .L_73)
.L_73:
        /*005c*/ 	.word	0x00000000
        /*0060*/ 	.short	0x0000
        /*0062*/ 	.short	0x0000
        /*0064*/ 	.byte	0x00, 0xf0, 0x11, 0x00


	//----- nvinfo : EIATTR_SPARSE_MMA_MASK
	.align		4
.L_74:
        /*0068*/ 	.byte	0x03, 0x50
        /*006a*/ 	.short	0x0000


	//----- nvinfo : EIATTR_MAXREG_COUNT
	.align		4
        /*006c*/ 	.byte	0x03, 0x1b
        /*006e*/ 	.short	0x00ff


	//----- nvinfo : EIATTR_MERCURY_ISA_VERSION
	.align		4
        /*0070*/ 	.byte	0x03, 0x5f
        /*0072*/ 	.short	0x0101


	//----- nvinfo : EIATTR_VRC_CTA_INIT_COUNT
	.align		4
        /*0074*/ 	.byte	0x02, 0x4a
	.zero		1
	.zero		1


	//----- nvinfo : EIATTR_EXIT_INSTR_OFFSETS
	.align		4
        /*0078*/ 	.byte	0x04, 0x1c
        /*007a*/ 	.short	(.L_76 - .L_75)


	//   ....[0]....
.L_75:
        /*007c*/ 	.word	0x00000070


	//   ....[1]....
        /*0080*/ 	.word	0x000000f0


	//   ....[2]....
        /*0084*/ 	.word	0x00000f00


	//   ....[3]....
        /*0088*/ 	.word	0x00000f40


	//----- nvinfo : EIATTR_CRS_STACK_SIZE
	.align		4
.L_76:
        /*008c*/ 	.byte	0x04, 0x1e
        /*008e*/ 	.short	(.L_78 - .L_77)
.L_77:
        /*0090*/ 	.word	0x00000000


	//----- nvinfo : EIATTR_CBANK_PARAM_SIZE
	.align		4
.L_78:
        /*0094*/ 	.byte	0x03, 0x19
        /*0096*/ 	.short	0x0028


	//----- nvinfo : EIATTR_PARAM_CBANK
	.align		4
        /*0098*/ 	.byte	0x04, 0x0a
        /*009a*/ 	.short	(.L_80 - .L_79)
	.align		4
.L_79:
        /*009c*/ 	.word	index@(.nv.constant0._Z22jones_plassmann_kerneliiPiS_S_S_)
        /*00a0*/ 	.short	0x0380
        /*00a2*/ 	.short	0x0028


	//----- nvinfo : EIATTR_SW_WAR
	.align		4
.L_80:
        /*00a4*/ 	.byte	0x04, 0x36
        /*00a6*/ 	.short	(.L_82 - .L_81)
.L_81:
        /*00a8*/ 	.word	0x00000008
.L_82:


//--------------------- .nv.callgraph             --------------------------
	.section	.nv.callgraph,"",@"SHT_CUDA_CALLGRAPH"
	.align	4
	.sectionentsize	8
	.align		4
        /*0000*/ 	.word	0x00000000
	.align		4
        /*0004*/ 	.word	0xffffffff
	.align		4
        /*0008*/ 	.word	0x00000000
	.align		4
        /*000c*/ 	.word	0xfffffffe
	.align		4
        /*0010*/ 	.word	0x00000000
	.align		4
        /*0014*/ 	.word	0xfffffffd
	.align		4
        /*0018*/ 	.word	0x00000000
	.align		4
        /*001c*/ 	.word	0xfffffffc


//--------------------- .nv.constant4             --------------------------
	.section	.nv.constant4,"a",@progbits
	.align	8
	.align		8
.nv.constant4:
        /*0000*/ 	.dword	_ZN34_INTERNAL_0f05b36c_4_k_cu_bb1aec064cuda3std3__45__cpo5beginE
	.align		8
        /*0008*/ 	.dword	_ZN34_INTERNAL_0f05b36c_4_k_cu_bb1aec064cuda3std3__45__cpo3endE
	.align		8
        /*0010*/ 	.dword	_ZN34_INTERNAL_0f05b36c_4_k_cu_bb1aec064cuda3std3__45__cpo6cbeginE
	.align		8
        /*0018*/ 	.dword	_ZN34_INTERNAL_0f05b36c_4_k_cu_bb1aec064cuda3std3__45__cpo4cendE
	.align		8
        /*0020*/ 	.dword	_ZN34_INTERNAL_0f05b36c_4_k_cu_bb1aec064cuda3std3__45__cpo6rbeginE
	.align		8
        /*0028*/ 	.dword	_ZN34_INTERNAL_0f05b36c_4_k_cu_bb1aec064cuda3std3__45__cpo4rendE
	.align		8
        /*0030*/ 	.dword	_ZN34_INTERNAL_0f05b36c_4_k_cu_bb1aec064cuda3std3__45__cpo7crbeginE
	.align		8
        /*0038*/ 	.dword	_ZN34_INTERNAL_0f05b36c_4_k_cu_bb1aec064cuda3std3__45__cpo5crendE
	.align		8
        /*0040*/ 	.dword	_ZN34_INTERNAL_0f05b36c_4_k_cu_bb1aec064cuda3std3__436_GLOBAL__N__0f05b36c_4_k_cu_bb1aec066ignoreE
	.align		8
        /*0048*/ 	.dword	_ZN34_INTERNAL_0f05b36c_4_k_cu_bb1aec064cuda3std3__419piecewise_constructE
	.align		8
        /*0050*/ 	.dword	_ZN34_INTERNAL_0f05b36c_4_k_cu_bb1aec064cuda3std3__48in_placeE
	.align		8
        /*0058*/ 	.dword	_ZN34_INTERNAL_0f05b36c_4_k_cu_bb1aec064cuda3std3__420unreachable_sentinelE
	.align		8
        /*0060*/ 	.dword	_ZN34_INTERNAL_0f05b36c_4_k_cu_bb1aec064cuda3std3__47nulloptE
	.align		8
        /*0068*/ 	.dword	_ZN34_INTERNAL_0f05b36c_4_k_cu_bb1aec064cuda3std3__48unexpectE
	.align		8
        /*0070*/ 	.dword	_ZN34_INTERNAL_0f05b36c_4_k_cu_bb1aec064cuda3std6ranges3__45__cpo4swapE
	.align		8
        /*0078*/ 	.dword	_ZN34_INTERNAL_0f05b36c_4_k_cu_bb1aec064cuda3std6ranges3__45__cpo9iter_moveE
	.align		8
        /*0080*/ 	.dword	_ZN34_INTERNAL_0f05b36c_4_k_cu_bb1aec064cuda3std6ranges3__45__cpo5beginE
	.align		8
        /*0088*/ 	.dword	_ZN34_INTERNAL_0f05b36c_4_k_cu_bb1aec064cuda3std6ranges3__45__cpo3endE
	.align		8
        /*0090*/ 	.dword	_ZN34_INTERNAL_0f05b36c_4_k_cu_bb1aec064cuda3std6ranges3__45__cpo6cbeginE
	.align		8
        /*0098*/ 	.dword	_ZN34_INTERNAL_0f05b36c_4_k_cu_bb1aec064cuda3std6ranges3__45__cpo4cendE
	.align		8
        /*00a0*/ 	.dword	_ZN34_INTERNAL_0f05b36c_4_k_cu_bb1aec064cuda3std6ranges3__45__cpo7advanceE
	.align		8
        /*00a8*/ 	.dword	_ZN34_INTERNAL_0f05b36c_4_k_cu_bb1aec064cuda3std6ranges3__45__cpo9iter_swapE
	.align		8
        /*00b0*/ 	.dword	_ZN34_INTERNAL_0f05b36c_4_k_cu_bb1aec064cuda3std6ranges3__45__cpo4nextE
	.align		8
        /*00b8*/ 	.dword	_ZN34_INTERNAL_0f05b36c_4_k_cu_bb1aec064cuda3std6ranges3__45__cpo4prevE
	.align		8
        /*00c0*/ 	.dword	_ZN34_INTERNAL_0f05b36c_4_k_cu_bb1aec064cuda3std6ranges3__45__cpo4dataE
	.align		8
        /*00c8*/ 	.dword	_ZN34_INTERNAL_0f05b36c_4_k_cu_bb1aec064cuda3std6ranges3__45__cpo5cdataE
	.align		8
        /*00d0*/ 	.dword	_ZN34_INTERNAL_0f05b36c_4_k_cu_bb1aec064cuda3std6ranges3__45__cpo4sizeE
	.align		8
        /*00d8*/ 	.dword	_ZN34_INTERNAL_0f05b36c_4_k_cu_bb1aec064cuda3std6ranges3__45__cpo5ssizeE
	.align		8
        /*00e0*/ 	.dword	_ZN34_INTERNAL_0f05b36c_4_k_cu_bb1aec064cuda3std6ranges3__45__cpo8distanceE
	.align		8
        /*00e8*/ 	.dword	_ZN34_INTERNAL_0f05b36c_4_k_cu_bb1aec066thrust24THRUST_300001_SM_1000_NS8cuda_cub3parE
	.align		8
        /*00f0*/ 	.dword	_ZN34_INTERNAL_0f05b36c_4_k_cu_bb1aec066thrust24THRUST_300001_SM_1000_NS8cuda_cub10par_nosyncE
	.align		8
        /*00f8*/ 	.dword	_ZN34_INTERNAL_0f05b36c_4_k_cu_bb1aec066thrust24THRUST_300001_SM_1000_NS6system6detail10sequential3seqE
	.align		8
        /*0100*/ 	.dword	_ZN34_INTERNAL_0f05b36c_4_k_cu_bb1aec066thrust24THRUST_300001_SM_1000_NS12placeholders2_1E
	.align		8
        /*0108*/ 	.dword	_ZN34_INTERNAL_0f05b36c_4_k_cu_bb1aec066thrust24THRUST_300001_SM_1000_NS12placeholders2_2E
	.align		8
        /*0110*/ 	.dword	_ZN34_INTERNAL_0f05b36c_4_k_cu_bb1aec066thrust24THRUST_300001_SM_1000_NS12placeholders2_3E
	.align		8
        /*0118*/ 	.dword	_ZN34_INTERNAL_0f05b36c_4_k_cu_bb1aec066thrust24THRUST_300001_SM_1000_NS12placeholders2_4E
	.align		8
        /*0120*/ 	.dword	_ZN34_INTERNAL_0f05b36c_4_k_cu_bb1aec066thrust24THRUST_300001_SM_1000_NS12placeholders2_5E
	.align		8
        /*0128*/ 	.dword	_ZN34_INTERNAL_0f05b36c_4_k_cu_bb1aec066thrust24THRUST_300001_SM_1000_NS12placeholders2_6E
	.align		8
        /*0130*/ 	.dword	_ZN34_INTERNAL_0f05b36c_4_k_cu_bb1aec066thrust24THRUST_300001_SM_1000_NS12placeholders2_7E
	.align		8
        /*0138*/ 	.dword	_ZN34_INTERNAL_0f05b36c_4_k_cu_bb1aec066thrust24THRUST_300001_SM_1000_NS12placeholders2_8E
	.align		8
        /*0140*/ 	.dword	_ZN34_INTERNAL_0f05b36c_4_k_cu_bb1aec066thrust24THRUST_300001_SM_1000_NS12placeholders2_9E
	.align		8
        /*0148*/ 	.dword	_ZN34_INTERNAL_0f05b36c_4_k_cu_bb1aec066thrust24THRUST_300001_SM_1000_NS12placeholders3_10E
	.align		8
        /*0150*/ 	.dword	_ZN34_INTERNAL_0f05b36c_4_k_cu_bb1aec066thrust24THRUST_300001_SM_1000_NS3seqE


//--------------------- .text._ZN3cub18CUB_300001_SM_10006detail11EmptyKernelIvEEvv --------------------------
	.section	.text._ZN3cub18CUB_300001_SM_10006detail11EmptyKernelIvEEvv,"ax",@progbits
	.align	128
        .global         _ZN3cub18CUB_300001_SM_10006detail11EmptyKernelIvEEvv
        .type           _ZN3cub18CUB_300001_SM_10006detail11EmptyKernelIvEEvv,@function
        .size           _ZN3cub18CUB_300001_SM_10006detail11EmptyKernelIvEEvv,(.L_x_13 - _ZN3cub18CUB_300001_SM_10006detail11EmptyKernelIvEEvv)
        .other          _ZN3cub18CUB_300001_SM_10006detail11EmptyKernelIvEEvv,@"STO_CUDA_ENTRY STV_DEFAULT"
_ZN3cub18CUB_300001_SM_10006detail11EmptyKernelIvEEvv:
.text._ZN3cub18CUB_300001_SM_10006detail11EmptyKernelIvEEvv:
[----:B------:R-:W-:Y:S01]  /*0000*/  LDC R1, c[0x0][0x37c] ;  /* 0x0000df00ff017b82 */ /* 0x000fe20000000800 */
[----:B------:R-:W-:Y:S05]  /*0010*/  EXIT ;  /* 0x000000000000794d */ /* 0x000fea0003800000 */
.L_x_0:
[----:B------:R-:W-:-:S00]  /*0020*/  BRA `(.L_x_0) ;  /* 0xfffffffc00fc7947 */ /* 0x000fc0000383ffff */
[----:B------:R-:W-:-:S00]  /*0030*/  NOP ;  /* 0x0000000000007918 */ /* 0x000fc00000000000 */
        /* <DEDUP_REMOVED lines=12> */
.L_x_13:


//--------------------- .text._Z22jones_plassmann_kerneliiPiS_S_S_ --------------------------
	.section	.text._Z22jones_plassmann_kerneliiPiS_S_S_,"ax",@progbits
	.align	128
        .global         _Z22jones_plassmann_kerneliiPiS_S_S_
        .type           _Z22jones_plassmann_kerneliiPiS_S_S_,@function
        .size           _Z22jones_plassmann_kerneliiPiS_S_S_,(.L_x_14 - _Z22jones_plassmann_kerneliiPiS_S_S_)
        .other          _Z22jones_plassmann_kerneliiPiS_S_S_,@"STO_CUDA_ENTRY STV_DEFAULT"
_Z22jones_plassmann_kerneliiPiS_S_S_:
.text._Z22jones_plassmann_kerneliiPiS_S_S_:
[----:B------:R-:W-:Y:S01]  /*0000*/  LDC R1, c[0x0][0x37c] ;  /* 0x0000df00ff017b82 */ /* 0x000fe20000000800 */
[----:B------:R-:W0:Y:S07]  /*0010*/  S2R R0, SR_TID.X ;  /* 0x0000000000007919 */ /* 0x000e2e0000002100 */
[----:B------:R-:W0:Y:S01]  /*0020*/  S2UR UR4, SR_CTAID.X ;  /* 0x00000000000479c3 */ /* 0x000e220000002500 */
[----:B------:R-:W1:Y:S07]  /*0030*/  LDCU UR5, c[0x0][0x384] ;  /* 0x00007080ff0577ac */ /* 0x000e6e0008000800 */
[----:B------:R-:W0:Y:S02]  /*0040*/  LDC R5, c[0x0][0x360] ;  /* 0x0000d800ff057b82 */ /* 0x000e240000000800 */
[----:B0-----:R-:W-:-:S05]  /*0050*/  IMAD R5, R5, UR4, R0 ;  /* 0x0000000405057c24 */ /* 0x001fca000f8e0200 */
[----:B-1----:R-:W-:-:S13]  /*0060*/  ISETP.GE.AND P0, PT, R5, UR5, PT ;  /* 0x0000000505007c0c */ /* 0x002fda000bf06270 */
[----:B------:R-:W-:Y:S05]  /*0070*/  @P0 EXIT ;  /* 0x000000000000094d */ /* 0x000fea0003800000 */
[----:B------:R-:W0:Y:S01]  /*0080*/  LDCU.64 UR6, c[0x0][0x388] ;  /* 0x00007100ff0677ac */ /* 0x000e220008000a00 */
[----:B------:R-:W1:Y:S01]  /*0090*/  LDCU.64 UR4, c[0x0][0x358] ;  /* 0x00006b00ff0477ac */ /* 0x000e620008000a00 */
[----:B0-----:R-:W-:Y:S02]  /*00a0*/  IMAD.U32 R10, RZ, RZ, UR6 ;  /* 0x00000006ff0a7e24 */ /* 0x001fe4000f8e00ff */
[----:B------:R-:W-:Y:S02]  /*00b0*/  IMAD.U32 R11, RZ, RZ, UR7 ;  /* 0x00000007ff0b7e24 */ /* 0x000fe4000f8e00ff */
[----:B------:R-:W-:-:S05]  /*00c0*/  IMAD.WIDE R12, R5, 0x4, R10 ;  /* 0x00000004050c7825 */ /* 0x000fca00078e020a */
[----:B-1----:R-:W2:Y:S02]  /*00d0*/  LDG.E R0, desc[UR4][R12.64] ;  /* 0x000000040c007981 */ /* 0x002ea4000c1e1900 */
[----:B--2---:R-:W-:-:S13]  /*00e0*/  ISETP.NE.AND P0, PT, R0, RZ, PT ;  /* 0x000000ff0000720c */ /* 0x004fda0003f05270 */
[----:B------:R-:W-:Y:S05]  /*00f0*/  @P0 EXIT ;  /* 0x000000000000094d */ /* 0x000fea0003800000 */
[----:B------:R-:W0:Y:S01]  /*0100*/  LDC.64 R2, c[0x0][0x390] ;  /* 0x0000e400ff027b82 */ /* 0x000e220000000a00 */
[----:B------:R-:W1:Y:S01]  /*0110*/  LDCU.64 UR6, c[0x0][0x388] ;  /* 0x00007100ff0677ac */ /* 0x000e620008000a00 */
[----:B0-----:R-:W-:-:S05]  /*0120*/  IMAD.WIDE R2, R5, 0x4, R2 ;  /* 0x0000000405027825 */ /* 0x001fca00078e0202 */
[----:B------:R-:W2:Y:S04]  /*0130*/  LDG.E R0, desc[UR4][R2.64] ;  /* 0x0000000402007981 */ /* 0x000ea8000c1e1900 */
[----:B------:R-:W2:Y:S01]  /*0140*/  LDG.E R7, desc[UR4][R2.64+0x4] ;  /* 0x0000040402077981 */ /* 0x000ea2000c1e1900 */
[----:B------:R-:W-:Y:S01]  /*0150*/  BSSY.RECONVERGENT B0, `(.L_x_1) ;  /* 0x00000dc000007945 */ /* 0x000fe20003800200 */
[----:B--2---:R-:W-:-:S13]  /*0160*/  ISETP.GE.AND P0, PT, R0, R7, PT ;  /* 0x000000070000720c */ /* 0x004fda0003f06270 */
[----:B-1----:R-:W-:Y:S05]  /*0170*/  @P0 BRA `(.L_x_2) ;  /* 0x0000000c00640947 */ /* 0x002fea0003800000 */
[C---:B------:R-:W-:Y:S01]  /*0180*/  VIADDMNMX R7, R0.reuse, 0x1, R7, !PT ;  /* 0x0000000100077846 */ /* 0x040fe20007800107 */
[----:B------:R-:W0:Y:S01]  /*0190*/  LDC.64 R14, c[0x0][0x3a0] ;  /* 0x0000e800ff0e7b82 */ /* 0x000e220000000a00 */
[----:B------:R-:W-:Y:S01]  /*01a0*/  BSSY.RECONVERGENT B1, `(.L_x_3) ;  /* 0x000006e000017945 */ /* 0x000fe20003800200 */
[----:B------:R-:W-:Y:S02]  /*01b0*/  IMAD.MOV.U32 R4, RZ, RZ, 0x1 ;  /* 0x00000001ff047424 */ /* 0x000fe400078e00ff */
[----:B------:R-:W-:Y:S02]  /*01c0*/  IMAD.IADD R2, R7, 0x1, -R0 ;  /* 0x0000000107027824 */ /* 0x000fe400078e0a00 */
[----:B------:R-:W-:-:S03]  /*01d0*/  IMAD.IADD R7, R0, 0x1, -R7 ;  /* 0x0000000100077824 */ /* 0x000fc600078e0a07 */
[----:B------:R-:W-:Y:S02]  /*01e0*/  LOP3.LUT R3, R2, 0x7, RZ, 0xc0, !PT ;  /* 0x0000000702037812 */ /* 0x000fe400078ec0ff */
[----:B------:R-:W-:Y:S02]  /*01f0*/  ISETP.GT.U32.AND P1, PT, R7, -0x8, PT ;  /* 0xfffffff80700780c */ /* 0x000fe40003f24070 */
[----:B------:R-:W-:Y:S01]  /*0200*/  ISETP.NE.AND P0, PT, R3, RZ, PT ;  /* 0x000000ff0300720c */ /* 0x000fe20003f05270 */
[----:B0-----:R-:W-:-:S10]  /*0210*/  IMAD.WIDE R14, R5, 0x4, R14 ;  /* 0x00000004050e7825 */ /* 0x001fd400078e020e */
[----:B------:R-:W-:Y:S05]  /*0220*/  @P1 BRA `(.L_x_4) ;  /* 0x0000000400941947 */ /* 0x000fea0003800000 */
[----:B------:R-:W0:Y:S01]  /*0230*/  LDC.64 R16, c[0x0][0x398] ;  /* 0x0000e600ff107b82 */ /* 0x000e220000000a00 */
[----:B------:R-:W-:Y:S01]  /*0240*/  LOP3.LUT R6, R2, 0xfffffff8, RZ, 0xc0, !PT ;  /* 0xfffffff802067812 */ /* 0x000fe200078ec0ff */
[----:B------:R-:W-:-:S04]  /*0250*/  IMAD.MOV.U32 R4, RZ, RZ, 0x1 ;  /* 0x00000001ff047424 */ /* 0x000fc800078e00ff */
[----:B------:R-:W-:Y:S01]  /*0260*/  IMAD.MOV R6, RZ, RZ, -R6 ;  /* 0x000000ffff067224 */ /* 0x000fe200078e0a06 */
[----:B0-----:R-:W-:-:S05]  /*0270*/  IADD3 R16, P1, PT, R16, 0x10, RZ ;  /* 0x0000001010107810 */ /* 0x001fca0007f3e0ff */
[----:B------:R-:W-:-:S08]  /*0280*/  IMAD.X R17, RZ, RZ, R17, P1 ;  /* 0x000000ffff117224 */ /* 0x000fd000008e0611 */
.L_x_5:
[----:B------:R-:W-:-:S05]  /*0290*/  IMAD.WIDE R22, R0, 0x4, R16 ;  /* 0x0000000400167825 */ /* 0x000fca00078e0210 */
[----:B------:R-:W2:Y:S04]  /*02a0*/  LDG.E R21, desc[UR4][R22.64+-0x10] ;  /* 0xfffff00416157981 */ /* 0x000ea8000c1e1900 */
[----:B------:R-:W3:Y:S01]  /*02b0*/  LDG.E R25, desc[UR4][R22.64+-0xc] ;  /* 0xfffff40416197981 */ /* 0x000ee2000c1e1900 */
[----:B------:R-:W-:Y:S02]  /*02c0*/  IMAD.U32 R10, RZ, RZ, UR6 ;  /* 0x00000006ff0a7e24 */ /* 0x000fe4000f8e00ff */
[----:B------:R-:W-:Y:S01]  /*02d0*/  IMAD.U32 R11, RZ, RZ, UR7 ;  /* 0x00000007ff0b7e24 */ /* 0x000fe2000f8e00ff */
[----:B------:R-:W4:Y:S04]  /*02e0*/  LDG.E R7, desc[UR4][R22.64+-0x8] ;  /* 0xfffff80416077981 */ /* 0x000f28000c1e1900 */
[----:B------:R-:W5:Y:S01]  /*02f0*/  LDG.E R5, desc[UR4][R22.64+0x4] ;  /* 0x0000040416057981 */ /* 0x000f62000c1e1900 */
[----:B--2---:R-:W-:-:S06]  /*0300*/  IMAD.WIDE R28, R21, 0x4, R10 ;  /* 0x00000004151c7825 */ /* 0x004fcc00078e020a */
[----:B------:R-:W2:Y:S01]  /*0310*/  LDG.E R28, desc[UR4][R28.64] ;  /* 0x000000041c1c7981 */ /* 0x000ea2000c1e1900 */
[----:B---3--:R-:W-:-:S06]  /*0320*/  IMAD.WIDE R26, R25, 0x4, R10 ;  /* 0x00000004191a7825 */ /* 0x008fcc00078e020a */
[----:B------:R-:W3:Y:S01]  /*0330*/  LDG.E R26, desc[UR4][R26.64] ;  /* 0x000000041a1a7981 */ /* 0x000ee2000c1e1900 */
[----:B----4-:R-:W-:-:S03]  /*0340*/  IMAD.WIDE R18, R7, 0x4, R10 ;  /* 0x0000000407127825 */ /* 0x010fc600078e020a */
[----:B------:R-:W4:Y:S04]  /*0350*/  LDG.E R29, desc[UR4][R22.64] ;  /* 0x00000004161d7981 */ /* 0x000f28000c1e1900 */
[----:B------:R-:W5:Y:S01]  /*0360*/  LDG.E R18, desc[UR4][R18.64] ;  /* 0x0000000412127981 */ /* 0x000f62000c1e1900 */
[----:B--2---:R-:W-:-:S03]  /*0370*/  ISETP.NE.AND P5, PT, R28, RZ, PT ;  /* 0x000000ff1c00720c */ /* 0x004fc60003fa5270 */
[----:B------:R-:W2:Y:S10]  /*0380*/  LDG.E R28, desc[UR4][R22.64+-0x4] ;  /* 0xfffffc04161c7981 */ /* 0x000eb4000c1e1900 */
[----:B------:R-:W0:Y:S01]  /*0390*/  @!P5 LDC.64 R8, c[0x0][0x3a0] ;  /* 0x0000e800ff08db82 */ /* 0x000e220000000a00 */
[----:B---3--:R-:W-:Y:S01]  /*03a0*/  ISETP.NE.AND P2, PT, R26, RZ, PT ;  /* 0x000000ff1a00720c */ /* 0x008fe20003f45270 */
[----:B0-----:R-:W-:-:S12]  /*03b0*/  @!P5 IMAD.WIDE R20, R21, 0x4, R8 ;  /* 0x000000041514d825 */ /* 0x001fd800078e0208 */
[----:B------:R-:W0:Y:S01]  /*03c0*/  @!P2 LDC.64 R8, c[0x0][0x3a0] ;  /* 0x0000e800ff08ab82 */ /* 0x000e220000000a00 */
[----:B------:R-:W3:Y:S04]  /*03d0*/  @!P5 LDG.E R20, desc[UR4][R20.64] ;  /* 0x000000041414d981 */ /* 0x000ee8000c1e1900 */
[----:B------:R-:W3:Y:S01]  /*03e0*/  @!P5 LDG.E R21, desc[UR4][R14.64] ;  /* 0x000000040e15d981 */ /* 0x000ee2000c1e1900 */
[----:B0-----:R-:W-:-:S03]  /*03f0*/  @!P2 IMAD.WIDE R24, R25, 0x4, R8 ;  /* 0x000000041918a825 */ /* 0x001fc600078e0208 */
[----:B------:R-:W4:Y:S04]  /*0400*/  LDG.E R9, desc[UR4][R22.64+0x8] ;  /* 0x0000080416097981 */ /* 0x000f28000c1e1900 */
[----:B------:R-:W4:Y:S04]  /*0410*/  @!P2 LDG.E R24, desc[UR4][R24.64] ;  /* 0x000000041818a981 */ /* 0x000f28000c1e1900 */
[----:B------:R0:W4:Y:S04]  /*0420*/  LDG.E R8, desc[UR4][R22.64+0xc] ;  /* 0x00000c0416087981 */ /* 0x000128000c1e1900 */
[----:B------:R-:W4:Y:S01]  /*0430*/  @!P2 LDG.E R25, desc[UR4][R14.64] ;  /* 0x000000040e19a981 */ /* 0x000f22000c1e1900 */
[----:B-----5:R-:W-:-:S13]  /*0440*/  ISETP.NE.AND P1, PT, R18, RZ, PT ;  /* 0x000000ff1200720c */ /* 0x020fda0003f25270 */
[----:B------:R-:W1:Y:S01]  /*0450*/  @!P1 LDC.64 R18, c[0x0][0x3a0] ;  /* 0x0000e800ff129b82 */ /* 0x000e620000000a00 */
[----:B0-----:R-:W-:-:S06]  /*0460*/  IMAD.WIDE R22, R5, 0x4, R10 ;  /* 0x0000000405167825 */ /* 0x001fcc00078e020a */
[----:B------:R-:W5:Y:S01]  /*0470*/  LDG.E R22, desc[UR4][R22.64] ;  /* 0x0000000416167981 */ /* 0x000f62000c1e1900 */
[----:B-1----:R-:W-:-:S06]  /*0480*/  @!P1 IMAD.WIDE R18, R7, 0x4, R18 ;  /* 0x0000000407129825 */ /* 0x002fcc00078e0212 */
[----:B------:R-:W5:Y:S04]  /*0490*/  @!P1 LDG.E R18, desc[UR4][R18.64] ;  /* 0x0000000412129981 */ /* 0x000f68000c1e1900 */
[----:B------:R-:W5:Y:S01]  /*04a0*/  @!P1 LDG.E R19, desc[UR4][R14.64] ;  /* 0x000000040e139981 */ /* 0x000f62000c1e1900 */
[----:B--2---:R-:W-:-:S05]  /*04b0*/  IMAD.WIDE R26, R28, 0x4, R10 ;  /* 0x000000041c1a7825 */ /* 0x004fca00078e020a */
[----:B------:R0:W2:Y:S01]  /*04c0*/  LDG.E R7, desc[UR4][R26.64] ;  /* 0x000000041a077981 */ /* 0x0000a2000c1e1900 */
[----:B---3--:R-:W-:Y:S01]  /*04d0*/  @!P5 ISETP.GT.AND P4, PT, R21, R20, PT ;  /* 0x000000141500d20c */ /* 0x008fe20003f84270 */
[----:B----4-:R-:W-:-:S06]  /*04e0*/  IMAD.WIDE R20, R29, 0x4, R10 ;  /* 0x000000041d147825 */ /* 0x010fcc00078e020a */
[----:B------:R-:W3:Y:S01]  /*04f0*/  LDG.E R20, desc[UR4][R20.64] ;  /* 0x0000000414147981 */ /* 0x000ee2000c1e1900 */
[----:B------:R-:W-:Y:S01]  /*0500*/  @!P2 ISETP.GT.AND P6, PT, R25, R24, PT ;  /* 0x000000181900a20c */ /* 0x000fe20003fc4270 */
[----:B------:R-:W-:-:S06]  /*0510*/  IMAD.WIDE R24, R9, 0x4, R10 ;  /* 0x0000000409187825 */ /* 0x000fcc00078e020a */
[----:B------:R-:W4:Y:S01]  /*0520*/  LDG.E R24, desc[UR4][R24.64] ;  /* 0x0000000418187981 */ /* 0x000f22000c1e1900 */
[----:B0-----:R-:W-:-:S06]  /*0530*/  IMAD.WIDE R26, R8, 0x4, R10 ;  /* 0x00000004081a7825 */ /* 0x001fcc00078e020a */
[----:B------:R-:W4:Y:S01]  /*0540*/  LDG.E R26, desc[UR4][R26.64] ;  /* 0x000000041a1a7981 */ /* 0x000f22000c1e1900 */
[----:B--2---:R-:W-:Y:S02]  /*0550*/  ISETP.NE.AND P3, PT, R7, RZ, PT ;  /* 0x000000ff0700720c */ /* 0x004fe40003f65270 */
[----:B------:R-:W-:-:S04]  /*0560*/  @!P5 SEL R7, R4, RZ, P4 ;  /* 0x000000ff0407d207 */ /* 0x000fc80002000000 */
[----:B------:R-:W-:Y:S02]  /*0570*/  @!P5 PRMT R4, R7, 0x7610, R4 ;  /* 0x000076100704d816 */ /* 0x000fe40000000004 */
[----:B-----5:R-:W-:Y:S02]  /*0580*/  @!P1 ISETP.GT.AND P5, PT, R19, R18, PT ;  /* 0x000000121300920c */ /* 0x020fe40003fa4270 */
[----:B------:R-:W-:Y:S02]  /*0590*/  @!P2 SEL R7, R4, RZ, P6 ;  /* 0x000000ff0407a207 */ /* 0x000fe40003000000 */
[----:B------:R-:W-:Y:S02]  /*05a0*/  ISETP.NE.AND P6, PT, R22, RZ, PT ;  /* 0x000000ff1600720c */ /* 0x000fe40003fc5270 */
[----:B------:R-:W-:-:S11]  /*05b0*/  @!P2 PRMT R4, R7, 0x7610, R4 ;  /* 0x000076100704a816 */ /* 0x000fd60000000004 */
[----:B------:R-:W0:Y:S01]  /*05c0*/  @!P6 LDC.64 R22, c[0x0][0x3a0] ;  /* 0x0000e800ff16eb82 */ /* 0x000e220000000a00 */
[----:B---3--:R-:W-:-:S07]  /*05d0*/  ISETP.NE.AND P4, PT, R20, RZ, PT ;  /* 0x000000ff1400720c */ /* 0x008fce0003f85270 */
[----:B------:R-:W1:Y:S08]  /*05e0*/  @!P3 LDC.64 R20, c[0x0][0x3a0] ;  /* 0x0000e800ff14bb82 */ /* 0x000e700000000a00 */
[----:B------:R-:W2:Y:S01]  /*05f0*/  @!P4 LDC.64 R18, c[0x0][0x3a0] ;  /* 0x0000e800ff12cb82 */ /* 0x000ea20000000a00 */
[----:B----4-:R-:W-:Y:S01]  /*0600*/  ISETP.NE.AND P2, PT, R24, RZ, PT ;  /* 0x000000ff1800720c */ /* 0x010fe20003f45270 */
[----:B-1----:R-:W-:Y:S01]  /*0610*/  @!P3 IMAD.WIDE R20, R28, 0x4, R20 ;  /* 0x000000041c14b825 */ /* 0x002fe200078e0214 */
[----:B------:R-:W-:Y:S01]  /*0620*/  @!P1 SEL R7, R4, RZ, P5 ;  /* 0x000000ff04079207 */ /* 0x000fe20002800000 */
[----:B------:R-:W3:Y:S01]  /*0630*/  @!P4 LDG.E R28, desc[UR4][R14.64] ;  /* 0x000000040e1cc981 */ /* 0x000ee2000c1e1900 */
[----:B------:R-:W-:-:S03]  /*0640*/  ISETP.NE.AND P5, PT, R26, RZ, PT ;  /* 0x000000ff1a00720c */ /* 0x000fc60003fa5270 */
[----:B------:R-:W4:Y:S06]  /*0650*/  @!P3 LDG.E R20, desc[UR4][R20.64] ;  /* 0x000000041414b981 */ /* 0x000f2c000c1e1900 */
[----:B------:R-:W1:Y:S01]  /*0660*/  @!P2 LDC.64 R24, c[0x0][0x3a0] ;  /* 0x0000e800ff18ab82 */ /* 0x000e620000000a00 */
[----:B--2---:R-:W-:Y:S02]  /*0670*/  @!P4 IMAD.WIDE R18, R29, 0x4, R18 ;  /* 0x000000041d12c825 */ /* 0x004fe400078e0212 */
[----:B------:R-:W4:Y:S02]  /*0680*/  @!P3 LDG.E R29, desc[UR4][R14.64] ;  /* 0x000000040e1db981 */ /* 0x000f24000c1e1900 */
[----:B0-----:R-:W-:-:S02]  /*0690*/  @!P6 IMAD.WIDE R22, R5, 0x4, R22 ;  /* 0x000000040516e825 */ /* 0x001fc400078e0216 */
[----:B------:R-:W3:Y:S01]  /*06a0*/  @!P4 LDG.E R18, desc[UR4][R18.64] ;  /* 0x000000041212c981 */ /* 0x000ee2000c1e1900 */
[----:B------:R-:W0:Y:S03]  /*06b0*/  @!P5 LDC.64 R26, c[0x0][0x3a0] ;  /* 0x0000e800ff1adb82 */ /* 0x000e260000000a00 */
[----:B------:R-:W2:Y:S04]  /*06c0*/  @!P6 LDG.E R22, desc[UR4][R22.64] ;  /* 0x000000041616e981 */ /* 0x000ea8000c1e1900 */
[----:B------:R-:W2:Y:S04]  /*06d0*/  @!P6 LDG.E R5, desc[UR4][R14.64] ;  /* 0x000000040e05e981 */ /* 0x000ea8000c1e1900 */
[----:B------:R-:W5:Y:S01]  /*06e0*/  @!P5 LDG.E R19, desc[UR4][R14.64] ;  /* 0x000000040e13d981 */ /* 0x000f62000c1e1900 */
[----:B-1----:R-:W-:-:S03]  /*06f0*/  @!P2 IMAD.WIDE R24, R9, 0x4, R24 ;  /* 0x000000040918a825 */ /* 0x002fc600078e0218 */
[----:B------:R-:W5:Y:S04]  /*0700*/  @!P2 LDG.E R9, desc[UR4][R14.64] ;  /* 0x000000040e09a981 */ /* 0x000f68000c1e1900 */
[----:B------:R-:W5:Y:S01]  /*0710*/  @!P2 LDG.E R24, desc[UR4][R24.64] ;  /* 0x000000041818a981 */ /* 0x000f62000c1e1900 */
[----:B0-----:R-:W-:-:S06]  /*0720*/  @!P5 IMAD.WIDE R26, R8, 0x4, R26 ;  /* 0x00000004081ad825 */ /* 0x001fcc00078e021a */
[----:B------:R-:W5:Y:S01]  /*0730*/  @!P5 LDG.E R26, desc[UR4][R26.64] ;  /* 0x000000041a1ad981 */ /* 0x000f62000c1e1900 */
[----:B------:R-:W-:Y:S01]  /*0740*/  @!P1 PRMT R4, R7, 0x7610, R4 ;  /* 0x0000761007049816 */ /* 0x000fe20000000004 */
[----:B------:R-:W-:Y:S02]  /*0750*/  VIADD R6, R6, 0x8 ;  /* 0x0000000806067836 */ /* 0x000fe40000000000 */
[----:B------:R-:W-:Y:S01]  /*0760*/  VIADD R0, R0, 0x8 ;  /* 0x0000000800007836 */ /* 0x000fe20000000000 */
[----:B----4-:R-:W-:-:S04]  /*0770*/  @!P3 ISETP.GT.AND P1, PT, R29, R20, PT ;  /* 0x000000141d00b20c */ /* 0x010fc80003f24270 */
[----:B------:R-:W-:Y:S02]  /*0780*/  @!P3 SEL R7, R4, RZ, P1 ;  /* 0x000000ff0407b207 */ /* 0x000fe40000800000 */
[----:B---3--:R-:W-:Y:S02]  /*0790*/  @!P4 ISETP.GT.AND P1, PT, R28, R18, PT ;  /* 0x000000121c00c20c */ /* 0x008fe40003f24270 */
[----:B------:R-:W-:-:S04]  /*07a0*/  @!P3 PRMT R4, R7, 0x7610, R4 ;  /* 0x000076100704b816 */ /* 0x000fc80000000004 */
[----:B------:R-:W-:Y:S02]  /*07b0*/  @!P4 SEL R7, R4, RZ, P1 ;  /* 0x000000ff0407c207 */ /* 0x000fe40000800000 */
[----:B--2---:R-:W-:Y:S02]  /*07c0*/  @!P6 ISETP.GT.AND P1, PT, R5, R22, PT ;  /* 0x000000160500e20c */ /* 0x004fe40003f24270 */
[----:B------:R-:W-:-:S04]  /*07d0*/  @!P4 PRMT R4, R7, 0x7610, R4 ;  /* 0x000076100704c816 */ /* 0x000fc80000000004 */
[----:B------:R-:W-:-:S04]  /*07e0*/  @!P6 SEL R5, R4, RZ, P1 ;  /* 0x000000ff0405e207 */ /* 0x000fc80000800000 */
[----:B------:R-:W-:Y:S02]  /*07f0*/  @!P6 PRMT R4, R5, 0x7610, R4 ;  /* 0x000076100504e816 */ /* 0x000fe40000000004 */
[----:B-----5:R-:W-:-:S04]  /*0800*/  @!P2 ISETP.GT.AND P1, PT, R9, R24, PT ;  /* 0x000000180900a20c */ /* 0x020fc80003f24270 */
[----:B------:R-:W-:-:S04]  /*0810*/  @!P2 SEL R5, R4, RZ, P1 ;  /* 0x000000ff0405a207 */ /* 0x000fc80000800000 */
[----:B------:R-:W-:Y:S02]  /*0820*/  @!P2 PRMT R4, R5, 0x7610, R4 ;  /* 0x000076100504a816 */ /* 0x000fe40000000004 */
[----:B------:R-:W-:Y:S02]  /*0830*/  ISETP.NE.AND P2, PT, R6, RZ, PT ;  /* 0x000000ff0600720c */ /* 0x000fe40003f45270 */
[----:B------:R-:W-:-:S04]  /*0840*/  @!P5 ISETP.GT.AND P1, PT, R19, R26, PT ;  /* 0x0000001a1300d20c */ /* 0x000fc80003f24270 */
[----:B------:R-:W-:-:S04]  /*0850*/  @!P5 SEL R5, R4, RZ, P1 ;  /* 0x000000ff0405d207 */ /* 0x000fc80000800000 */
[----:B------:R-:W-:-:S03]  /*0860*/  @!P5 PRMT R4, R5, 0x7610, R4 ;  /* 0x000076100504d816 */ /* 0x000fc60000000004 */
[----:B------:R-:W-:Y:S05]  /*0870*/  @P2 BRA `(.L_x_5) ;  /* 0xfffffff800842947 */ /* 0x000fea000383ffff */
.L_x_4:
[----:B------:R-:W-:Y:S05]  /*0880*/  BSYNC.RECONVERGENT B1 ;  /* 0x0000000000017941 */ /* 0x000fea0003800200 */
.L_x_3:
[----:B------:R-:W-:Y:S04]  /*0890*/  BSSY.RECONVERGENT B1, `(.L_x_6) ;  /* 0x0000065000017945 */ /* 0x000fe80003800200 */
[----:B------:R-:W-:Y:S05]  /*08a0*/  @!P0 BRA `(.L_x_7) ;  /* 0x00000004008c8947 */ /* 0x000fea0003800000 */
[----:B------:R-:W-:Y:S01]  /*08b0*/  ISETP.GE.U32.AND P1, PT, R3, 0x4, PT ;  /* 0x000000040300780c */ /* 0x000fe20003f26070 */
[----:B------:R-:W-:Y:S01]  /*08c0*/  BSSY.RECONVERGENT B2, `(.L_x_8) ;  /* 0x0000033000027945 */ /* 0x000fe20003800200 */
[----:B------:R-:W-:-:S04]  /*08d0*/  LOP3.LUT R24, R2, 0x3, RZ, 0xc0, !PT ;  /* 0x0000000302187812 */ /* 0x000fc800078ec0ff */
[----:B------:R-:W-:-:S07]  /*08e0*/  ISETP.NE.AND P0, PT, R24, RZ, PT ;  /* 0x000000ff1800720c */ /* 0x000fce0003f05270 */
[----:B------:R-:W-:Y:S06]  /*08f0*/  @!P1 BRA `(.L_x_9) ;  /* 0x0000000000bc9947 */ /* 0x000fec0003800000 */
[----:B------:R-:W0:Y:S02]  /*0900*/  LDC.64 R6, c[0x0][0x398] ;  /* 0x0000e600ff067b82 */ /* 0x000e240000000a00 */
[----:B0-----:R-:W-:-:S05]  /*0910*/  IMAD.WIDE R22, R0, 0x4, R6 ;  /* 0x0000000400167825 */ /* 0x001fca00078e0206 */
[----:B------:R-:W2:Y:S04]  /*0920*/  LDG.E R17, desc[UR4][R22.64] ;  /* 0x0000000416117981 */ /* 0x000ea8000c1e1900 */
[----:B------:R-:W3:Y:S04]  /*0930*/  LDG.E R3, desc[UR4][R22.64+0x4] ;  /* 0x0000040416037981 */ /* 0x000ee8000c1e1900 */
[----:B------:R-:W4:Y:S04]  /*0940*/  LDG.E R19, desc[UR4][R22.64+0x8] ;  /* 0x0000080416137981 */ /* 0x000f28000c1e1900 */
[----:B------:R-:W5:Y:S01]  /*0950*/  LDG.E R5, desc[UR4][R22.64+0xc] ;  /* 0x00000c0416057981 */ /* 0x000f62000c1e1900 */
[----:B--2---:R-:W-:-:S06]  /*0960*/  IMAD.WIDE R6, R17, 0x4, R10 ;  /* 0x0000000411067825 */ /* 0x004fcc00078e020a */
[----:B------:R-:W2:Y:S01]  /*0970*/  LDG.E R6, desc[UR4][R6.64] ;  /* 0x0000000406067981 */ /* 0x000ea2000c1e1900 */
[----:B---3--:R-:W-:-:S04]  /*0980*/  IMAD.WIDE R8, R3, 0x4, R10 ;  /* 0x0000000403087825 */ /* 0x008fc800078e020a */
[--C-:B----4-:R-:W-:Y:S02]  /*0990*/  IMAD.WIDE R26, R19, 0x4, R10.reuse ;  /* 0x00000004131a7825 */ /* 0x110fe400078e020a */
[----:B------:R-:W3:Y:S02]  /*09a0*/  LDG.E R8, desc[UR4][R8.64] ;  /* 0x0000000408087981 */ /* 0x000ee4000c1e1900 */
[----:B-----5:R-:W-:Y:S02]  /*09b0*/  IMAD.WIDE R20, R5, 0x4, R10 ;  /* 0x0000000405147825 */ /* 0x020fe400078e020a */
[----:B------:R-:W4:Y:S04]  /*09c0*/  LDG.E R26, desc[UR4][R26.64] ;  /* 0x000000041a1a7981 */ /* 0x000f28000c1e1900 */
[----:B------:R-:W5:Y:S01]  /*09d0*/  LDG.E R20, desc[UR4][R20.64] ;  /* 0x0000000414147981 */ /* 0x000f62000c1e1900 */
[----:B--2---:R-:W-:-:S02]  /*09e0*/  ISETP.NE.AND P4, PT, R6, RZ, PT ;  /* 0x000000ff0600720c */ /* 0x004fc40003f85270 */
[----:B---3--:R-:W-:Y:S02]  /*09f0*/  ISETP.NE.AND P5, PT, R8, RZ, PT ;  /* 0x000000ff0800720c */ /* 0x008fe40003fa5270 */
[----:B----4-:R-:W-:-:S09]  /*0a00*/  ISETP.NE.AND P1, PT, R26, RZ, PT ;  /* 0x000000ff1a00720c */ /* 0x010fd20003f25270 */
[----:B------:R-:W0:Y:S01]  /*0a10*/  @!P4 LDC.64 R22, c[0x0][0x3a0] ;  /* 0x0000e800ff16cb82 */ /* 0x000e220000000a00 */
[----:B------:R-:W2:Y:S01]  /*0a20*/  @!P4 LDG.E R21, desc[UR4][R14.64] ;  /* 0x000000040e15c981 */ /* 0x000ea2000c1e1900 */
[----:B-----5:R-:W-:-:S03]  /*0a30*/  ISETP.NE.AND P2, PT, R20, RZ, PT ;  /* 0x000000ff1400720c */ /* 0x020fc60003f45270 */
[----:B------:R-:W3:Y:S03]  /*0a40*/  @!P5 LDG.E R25, desc[UR4][R14.64] ;  /* 0x000000040e19d981 */ /* 0x000ee6000c1e1900 */
[----:B------:R-:W1:Y:S08]  /*0a50*/  @!P5 LDC.64 R6, c[0x0][0x3a0] ;  /* 0x0000e800ff06db82 */ /* 0x000e700000000a00 */
[----:B------:R-:W4:Y:S01]  /*0a60*/  @!P1 LDC.64 R8, c[0x0][0x3a0] ;  /* 0x0000e800ff089b82 */ /* 0x000f220000000a00 */
[----:B0-----:R-:W-:-:S07]  /*0a70*/  @!P4 IMAD.WIDE R22, R17, 0x4, R22 ;  /* 0x000000041116c825 */ /* 0x001fce00078e0216 */
[----:B------:R-:W0:Y:S01]  /*0a80*/  @!P2 LDC.64 R16, c[0x0][0x3a0] ;  /* 0x0000e800ff10ab82 */ /* 0x000e220000000a00 */
[----:B------:R-:W2:Y:S01]  /*0a90*/  @!P4 LDG.E R18, desc[UR4][R22.64] ;  /* 0x000000041612c981 */ /* 0x000ea2000c1e1900 */
[----:B-1----:R-:W-:-:S06]  /*0aa0*/  @!P5 IMAD.WIDE R6, R3, 0x4, R6 ;  /* 0x000000040306d825 */ /* 0x002fcc00078e0206 */
[----:B------:R-:W3:Y:S01]  /*0ab0*/  @!P5 LDG.E R6, desc[UR4][R6.64] ;  /* 0x000000040606d981 */ /* 0x000ee2000c1e1900 */
[----:B----4-:R-:W-:-:S03]  /*0ac0*/  @!P1 IMAD.WIDE R8, R19, 0x4, R8 ;  /* 0x0000000413089825 */ /* 0x010fc600078e0208 */
[----:B------:R-:W4:Y:S04]  /*0ad0*/  @!P1 LDG.E R19, desc[UR4][R14.64] ;  /* 0x000000040e139981 */ /* 0x000f28000c1e1900 */
[----:B------:R-:W4:Y:S01]  /*0ae0*/  @!P1 LDG.E R8, desc[UR4][R8.64] ;  /* 0x0000000408089981 */ /* 0x000f22000c1e1900 */
[----:B0-----:R-:W-:-:S03]  /*0af0*/  @!P2 IMAD.WIDE R16, R5, 0x4, R16 ;  /* 0x000000040510a825 */ /* 0x001fc600078e0210 */
[----:B------:R-:W5:Y:S04]  /*0b00*/  @!P2 LDG.E R5, desc[UR4][R14.64] ;  /* 0x000000040e05a981 */ /* 0x000f68000c1e1900 */
[----:B------:R-:W5:Y:S01]  /*0b10*/  @!P2 LDG.E R16, desc[UR4][R16.64] ;  /* 0x000000041010a981 */ /* 0x000f62000c1e1900 */
[----:B------:R-:W-:Y:S01]  /*0b20*/  VIADD R0, R0, 0x4 ;  /* 0x0000000400007836 */ /* 0x000fe20000000000 */
[----:B--2---:R-:W-:-:S04]  /*0b30*/  @!P4 ISETP.GT.AND P3, PT, R21, R18, PT ;  /* 0x000000121500c20c */ /* 0x004fc80003f64270 */
[----:B------:R-:W-:-:S04]  /*0b40*/  @!P4 SEL R3, R4, RZ, P3 ;  /* 0x000000ff0403c207 */ /* 0x000fc80001800000 */
[----:B------:R-:W-:Y:S02]  /*0b50*/  @!P4 PRMT R4, R3, 0x7610, R4 ;  /* 0x000076100304c816 */ /* 0x000fe40000000004 */
[----:B---3--:R-:W-:-:S04]  /*0b60*/  @!P5 ISETP.GT.AND P3, PT, R25, R6, PT ;  /* 0x000000061900d20c */ /* 0x008fc80003f64270 */
[----:B------:R-:W-:Y:S02]  /*0b70*/  @!P5 SEL R3, R4, RZ, P3 ;  /* 0x000000ff0403d207 */ /* 0x000fe40001800000 */
[----:B----4-:R-:W-:Y:S02]  /*0b80*/  @!P1 ISETP.GT.AND P3, PT, R19, R8, PT ;  /* 0x000000081300920c */ /* 0x010fe40003f64270 */
[----:B------:R-:W-:-:S04]  /*0b90*/  @!P5 PRMT R4, R3, 0x7610, R4 ;  /* 0x000076100304d816 */ /* 0x000fc80000000004 */
[----:B------:R-:W-:Y:S02]  /*0ba0*/  @!P1 SEL R3, R4, RZ, P3 ;  /* 0x000000ff04039207 */ /* 0x000fe40001800000 */
[----:B-----5:R-:W-:Y:S02]  /*0bb0*/  @!P2 ISETP.GT.AND P3, PT, R5, R16, PT ;  /* 0x000000100500a20c */ /* 0x020fe40003f64270 */
[----:B------:R-:W-:-:S04]  /*0bc0*/  @!P1 PRMT R4, R3, 0x7610, R4 ;  /* 0x0000761003049816 */ /* 0x000fc80000000004 */
[----:B------:R-:W-:-:S04]  /*0bd0*/  @!P2 SEL R3, R4, RZ, P3 ;  /* 0x000000ff0403a207 */ /* 0x000fc80001800000 */
[----:B------:R-:W-:-:S07]  /*0be0*/  @!P2 PRMT R4, R3, 0x7610, R4 ;  /* 0x000076100304a816 */ /* 0x000fce0000000004 */
.L_x_9:
[----:B------:R-:W-:Y:S05]  /*0bf0*/  BSYNC.RECONVERGENT B2 ;  /* 0x0000000000027941 */ /* 0x000fea0003800200 */
.L_x_8:
[----:B------:R-:W-:Y:S05]  /*0c00*/  @!P0 BRA `(.L_x_7) ;  /* 0x0000000000b48947 */ /* 0x000fea0003800000 */
[----:B------:R-:W-:Y:S01]  /*0c10*/  ISETP.NE.AND P0, PT, R24, 0x1, PT ;  /* 0x000000011800780c */ /* 0x000fe20003f05270 */
[----:B------:R-:W-:Y:S01]  /*0c20*/  BSSY.RECONVERGENT B2, `(.L_x_10) ;  /* 0x000001d000027945 */ /* 0x000fe20003800200 */
[----:B------:R-:W-:-:S04]  /*0c30*/  LOP3.LUT R2, R2, 0x1, RZ, 0xc0, !PT ;  /* 0x0000000102027812 */ /* 0x000fc800078ec0ff */
[----:B------:R-:W-:-:S07]  /*0c40*/  ISETP.NE.U32.AND P3, PT, R2, 0x1, PT ;  /* 0x000000010200780c */ /* 0x000fce0003f65070 */
[----:B------:R-:W-:Y:S06]  /*0c50*/  @!P0 BRA `(.L_x_11) ;  /* 0x0000000000648947 */ /* 0x000fec0003800000 */
[----:B------:R-:W0:Y:S02]  /*0c60*/  LDC.64 R2, c[0x0][0x398] ;  /* 0x0000e600ff027b82 */ /* 0x000e240000000a00 */
[----:B0-----:R-:W-:-:S05]  /*0c70*/  IMAD.WIDE R16, R0, 0x4, R2 ;  /* 0x0000000400107825 */ /* 0x001fca00078e0202 */
[----:B------:R-:W2:Y:S04]  /*0c80*/  LDG.E R5, desc[UR4][R16.64] ;  /* 0x0000000410057981 */ /* 0x000ea8000c1e1900 */
[----:B------:R-:W3:Y:S01]  /*0c90*/  LDG.E R21, desc[UR4][R16.64+0x4] ;  /* 0x0000040410157981 */ /* 0x000ee2000c1e1900 */
[----:B--2---:R-:W-:-:S04]  /*0ca0*/  IMAD.WIDE R2, R5, 0x4, R10 ;  /* 0x0000000405027825 */ /* 0x004fc800078e020a */
[----:B---3--:R-:W-:Y:S02]  /*0cb0*/  IMAD.WIDE R8, R21, 0x4, R10 ;  /* 0x0000000415087825 */ /* 0x008fe400078e020a */
[----:B------:R-:W2:Y:S04]  /*0cc0*/  LDG.E R2, desc[UR4][R2.64] ;  /* 0x0000000402027981 */ /* 0x000ea8000c1e1900 */
[----:B------:R-:W3:Y:S01]  /*0cd0*/  LDG.E R8, desc[UR4][R8.64] ;  /* 0x0000000408087981 */ /* 0x000ee2000c1e1900 */
[----:B--2---:R-:W-:Y:S02]  /*0ce0*/  ISETP.NE.AND P1, PT, R2, RZ, PT ;  /* 0x000000ff0200720c */ /* 0x004fe40003f25270 */
[----:B---3--:R-:W-:-:S11]  /*0cf0*/  ISETP.NE.AND P2, PT, R8, RZ, PT ;  /* 0x000000ff0800720c */ /* 0x008fd60003f45270 */
[----:B------:R-:W0:Y:S02]  /*0d00*/  @!P1 LDC.64 R6, c[0x0][0x3a0] ;  /* 0x0000e800ff069b82 */ /* 0x000e240000000a00 */
[----:B------:R-:W2:Y:S06]  /*0d10*/  @!P2 LDG.E R3, desc[UR4][R14.64] ;  /* 0x000000040e03a981 */ /* 0x000eac000c1e1900 */
[----:B------:R-:W1:Y:S01]  /*0d20*/  @!P2 LDC.64 R18, c[0x0][0x3a0] ;  /* 0x0000e800ff12ab82 */ /* 0x000e620000000a00 */
[----:B0-----:R-:W-:Y:S02]  /*0d30*/  @!P1 IMAD.WIDE R6, R5, 0x4, R6 ;  /* 0x0000000405069825 */ /* 0x001fe400078e0206 */
[----:B------:R-:W3:Y:S04]  /*0d40*/  @!P1 LDG.E R5, desc[UR4][R14.64] ;  /* 0x000000040e059981 */ /* 0x000ee8000c1e1900 */
[----:B------:R-:W3:Y:S01]  /*0d50*/  @!P1 LDG.E R6, desc[UR4][R6.64] ;  /* 0x0000000406069981 */ /* 0x000ee2000c1e1900 */
[----:B-1----:R-:W-:-:S06]  /*0d60*/  @!P2 IMAD.WIDE R16, R21, 0x4, R18 ;  /* 0x000000041510a825 */ /* 0x002fcc00078e0212 */
[----:B------:R-:W2:Y:S01]  /*0d70*/  @!P2 LDG.E R16, desc[UR4][R16.64] ;  /* 0x000000041010a981 */ /* 0x000ea2000c1e1900 */
[----:B------:R-:W-:Y:S01]  /*0d80*/  VIADD R0, R0, 0x2 ;  /* 0x0000000200007836 */ /* 0x000fe20000000000 */
[----:B---3--:R-:W-:-:S04]  /*0d90*/  @!P1 ISETP.GT.AND P0, PT, R5, R6, PT ;  /* 0x000000060500920c */ /* 0x008fc80003f04270 */
[----:B------:R-:W-:Y:S02]  /*0da0*/  @!P1 SEL R2, R4, RZ, P0 ;  /* 0x000000ff04029207 */ /* 0x000fe40000000000 */
[----:B--2---:R-:W-:Y:S02]  /*0db0*/  @!P2 ISETP.GT.AND P0, PT, R3, R16, PT ;  /* 0x000000100300a20c */ /* 0x004fe40003f04270 */
[----:B------:R-:W-:-:S04]  /*0dc0*/  @!P1 PRMT R4, R2, 0x7610, R4 ;  /* 0x0000761002049816 */ /* 0x000fc80000000004 */
[----:B------:R-:W-:-:S04]  /*0dd0*/  @!P2 SEL R2, R4, RZ, P0 ;  /* 0x000000ff0402a207 */ /* 0x000fc80000000000 */
[----:B------:R-:W-:-:S07]  /*0de0*/  @!P2 PRMT R4, R2, 0x7610, R4 ;  /* 0x000076100204a816 */ /* 0x000fce0000000004 */
.L_x_11:
[----:B------:R-:W-:Y:S05]  /*0df0*/  BSYNC.RECONVERGENT B2 ;  /* 0x0000000000027941 */ /* 0x000fea0003800200 */
.L_x_10:
[----:B------:R-:W-:Y:S05]  /*0e00*/  @P3 BRA `(.L_x_7) ;  /* 0x0000000000343947 */ /* 0x000fea0003800000 */
[----:B------:R-:W0:Y:S02]  /*0e10*/  LDC.64 R2, c[0x0][0x398] ;  /* 0x0000e600ff027b82 */ /* 0x000e240000000a00 */
[----:B0-----:R-:W-:-:S05]  /*0e20*/  IMAD.WIDE R2, R0, 0x4, R2 ;  /* 0x0000000400027825 */ /* 0x001fca00078e0202 */
[----:B------:R-:W2:Y:S02]  /*0e30*/  LDG.E R5, desc[UR4][R2.64] ;  /* 0x0000000402057981 */ /* 0x000ea4000c1e1900 */
[----:B--2---:R-:W-:-:S06]  /*0e40*/  IMAD.WIDE R10, R5, 0x4, R10 ;  /* 0x00000004050a7825 */ /* 0x004fcc00078e020a */
[----:B------:R-:W2:Y:S02]  /*0e50*/  LDG.E R10, desc[UR4][R10.64] ;  /* 0x000000040a0a7981 */ /* 0x000ea4000c1e1900 */
[----:B--2---:R-:W-:-:S13]  /*0e60*/  ISETP.NE.AND P0, PT, R10, RZ, PT ;  /* 0x000000ff0a00720c */ /* 0x004fda0003f05270 */
[----:B------:R-:W-:Y:S05]  /*0e70*/  @P0 BRA `(.L_x_7) ;  /* 0x0000000000180947 */ /* 0x000fea0003800000 */
[----:B------:R-:W0:Y:S01]  /*0e80*/  LDC.64 R2, c[0x0][0x3a0] ;  /* 0x0000e800ff027b82 */ /* 0x000e220000000a00 */
[----:B------:R-:W2:Y:S01]  /*0e90*/  LDG.E R15, desc[UR4][R14.64] ;  /* 0x000000040e0f7981 */ /* 0x000ea2000c1e1900 */
[----:B0-----:R-:W-:-:S06]  /*0ea0*/  IMAD.WIDE R2, R5, 0x4, R2 ;  /* 0x0000000405027825 */ /* 0x001fcc00078e0202 */
[----:B------:R-:W2:Y:S02]  /*0eb0*/  LDG.E R2, desc[UR4][R2.64] ;  /* 0x0000000402027981 */ /* 0x000ea4000c1e1900 */
[----:B--2---:R-:W-:-:S04]  /*0ec0*/  ISETP.GT.AND P0, PT, R15, R2, PT ;  /* 0x000000020f00720c */ /* 0x004fc80003f04270 */
[----:B------:R-:W-:-:S09]  /*0ed0*/  SEL R4, R4, RZ, P0 ;  /* 0x000000ff04047207 */ /* 0x000fd20000000000 */
.L_x_7:
[----:B------:R-:W-:Y:S05]  /*0ee0*/  BSYNC.RECONVERGENT B1 ;  /* 0x0000000000017941 */ /* 0x000fea0003800200 */
.L_x_6:
[----:B------:R-:W-:-:S13]  /*0ef0*/  LOP3.LUT P0, RZ, R4, 0xff, RZ, 0xc0, !PT ;  /* 0x000000ff04ff7812 */ /* 0x000fda000780c0ff */
[----:B------:R-:W-:Y:S05]  /*0f00*/  @!P0 EXIT ;  /* 0x000000000000894d */ /* 0x000fea0003800000 */
.L_x_2:
[----:B------:R-:W-:Y:S05]  /*0f10*/  BSYNC.RECONVERGENT B0 ;  /* 0x0000000000007941 */ /* 0x000fea0003800200 */
.L_x_1:
[----:B------:R-:W0:Y:S02]  /*0f20*/  LDC R3, c[0x0][0x380] ;  /* 0x0000e000ff037b82 */ /* 0x000e240000000800 */
[----:B0-----:R-:W-:Y:S01]  /*0f30*/  STG.E desc[UR4][R12.64], R3 ;  /* 0x000000030c007986 */ /* 0x001fe2000c101904 */
[----:B------:R-:W-:Y:S05]  /*0f40*/  EXIT ;  /* 0x000000000000794d */ /* 0x000fea0003800000 */
.L_x_12:
        /* <DEDUP_REMOVED lines=11> */
.L_x_14:


//--------------------- .nv.shared.reserved.0     --------------------------
	.section	.nv.shared.reserved.0,"aw",@nobits
	.weak		__nv_reservedSMEM_offset_0_alias
	.size		__nv_reservedSMEM_offset_0_alias, 0, 64
	.other		__nv_reservedSMEM_offset_0_alias,@"STO_CUDA_RESERVED_SHARED STV_DEFAULT"
__nv_reservedSMEM_offset_0_alias:
	.zero		0
	.zero		64


//--------------------- .nv.global                --------------------------
	.section	.nv.global,"aw",@nobits
.nv.global:
	.type		_ZN34_INTERNAL_0f05b36c_4_k_cu_bb1aec066thrust24THRUST_300001_SM_1000_NS3seqE,@object
	.size		_ZN34_INTERNAL_0f05b36c_4_k_cu_bb1aec066thrust24THRUST_300001_SM_1000_NS3seqE,(_ZN34_INTERNAL_0f05b36c_4_k_cu_bb1aec064cuda3std3__48in_placeE - _ZN34_INTERNAL_0f05b36c_4_k_cu_bb1aec066thrust24THRUST_300001_SM_1000_NS3seqE)
_ZN34_INTERNAL_0f05b36c_4_k_cu_bb1aec066thrust24THRUST_300001_SM_1000_NS3seqE:
	.zero		1
	.type		_ZN34_INTERNAL_0f05b36c_4_k_cu_bb1aec064cuda3std3__48in_placeE,@object
	.size		_ZN34_INTERNAL_0f05b36c_4_k_cu_bb1aec064cuda3std3__48in_placeE,(_ZN34_INTERNAL_0f05b36c_4_k_cu_bb1aec064cuda3std6ranges3__45__cpo4sizeE - _ZN34_INTERNAL_0f05b36c_4_k_cu_bb1aec064cuda3std3__48in_placeE)
_ZN34_INTERNAL_0f05b36c_4_k_cu_bb1aec064cuda3std3__48in_placeE:
	.zero		1
	.type		_ZN34_INTERNAL_0f05b36c_4_k_cu_bb1aec064cuda3std6ranges3__45__cpo4sizeE,@object
	.size		_ZN34_INTERNAL_0f05b36c_4_k_cu_bb1aec064cuda3std6ranges3__45__cpo4sizeE,(_ZN34_INTERNAL_0f05b36c_4_k_cu_bb1aec066thrust24THRUST_300001_SM_1000_NS12placeholders2_3E - _ZN34_INTERNAL_0f05b36c_4_k_cu_bb1aec064cuda3std6ranges3__45__cpo4sizeE)
_ZN34_INTERNAL_0f05b36c_4_k_cu_bb1aec064cuda3std6ranges3__45__cpo4sizeE:
	.zero		1
	.type		_ZN34_INTERNAL_0f05b36c_4_k_cu_bb1aec066thrust24THRUST_300001_SM_1000_NS12placeholders2_3E,@object
	.size		_ZN34_INTERNAL_0f05b36c_4_k_cu_bb1aec066thrust24THRUST_300001_SM_1000_NS12placeholders2_3E,(_ZN34_INTERNAL_0f05b36c_4_k_cu_bb1aec064cuda3std3__45__cpo6cbeginE - _ZN34_INTERNAL_0f05b36c_4_k_cu_bb1aec066thrust24THRUST_300001_SM_1000_NS12placeholders2_3E)
_ZN34_INTERNAL_0f05b36c_4_k_cu_bb1aec066thrust24THRUST_300001_SM_1000_NS12placeholders2_3E:
	.zero		1
	.type		_ZN34_INTERNAL_0f05b36c_4_k_cu_bb1aec064cuda3std3__45__cpo6cbeginE,@object
	.size		_ZN34_INTERNAL_0f05b36c_4_k_cu_bb1aec064cuda3std3__45__cpo6cbeginE,(_ZN34_INTERNAL_0f05b36c_4_k_cu_bb1aec064cuda3std6ranges3__45__cpo6cbeginE - _ZN34_INTERNAL_0f05b36c_4_k_cu_bb1aec064cuda3std3__45__cpo6cbeginE)
_ZN34_INTERNAL_0f05b36c_4_k_cu_bb1aec064cuda3std3__45__cpo6cbeginE:
	.zero		1
	.type		_ZN34_INTERNAL_0f05b36c_4_k_cu_bb1aec064cuda3std6ranges3__45__cpo6cbeginE,@object
	.size		_ZN34_INTERNAL_0f05b36c_4_k_cu_bb1aec064cuda3std6ranges3__45__cpo6cbeginE,(_ZN34_INTERNAL_0f05b36c_4_k_cu_bb1aec066thrust24THRUST_300001_SM_1000_NS12placeholders2_7E - _ZN34_INTERNAL_0f05b36c_4_k_cu_bb1aec064cuda3std6ranges3__45__cpo6cbeginE)
_ZN34_INTERNAL_0f05b36c_4_k_cu_bb1aec064cuda3std6ranges3__45__cpo6cbeginE:
	.zero		1
	.type		_ZN34_INTERNAL_0f05b36c_4_k_cu_bb1aec066thrust24THRUST_300001_SM_1000_NS12placeholders2_7E,@object
	.size		_ZN34_INTERNAL_0f05b36c_4_k_cu_bb1aec066thrust24THRUST_300001_SM_1000_NS12placeholders2_7E,(_ZN34_INTERNAL_0f05b36c_4_k_cu_bb1aec064cuda3std3__45__cpo7crbeginE - _ZN34_INTERNAL_0f05b36c_4_k_cu_bb1aec066thrust24THRUST_300001_SM_1000_NS12placeholders2_7E)
_ZN34_INTERNAL_0f05b36c_4_k_cu_bb1aec066thrust24THRUST_300001_SM_1000_NS12placeholders2_7E:
	.zero		1
	.type		_ZN34_INTERNAL_0f05b36c_4_k_cu_bb1aec064cuda3std3__45__cpo7crbeginE,@object
	.size		_ZN34_INTERNAL_0f05b36c_4_k_cu_bb1aec064cuda3std3__45__cpo7crbeginE,(_ZN34_INTERNAL_0f05b36c_4_k_cu_bb1aec064cuda3std6ranges3__45__cpo4nextE - _ZN34_INTERNAL_0f05b36c_4_k_cu_bb1aec064cuda3std3__45__cpo7crbeginE)
_ZN34_INTERNAL_0f05b36c_4_k_cu_bb1aec064cuda3std3__45__cpo7crbeginE:
	.zero		1
	.type		_ZN34_INTERNAL_0f05b36c_4_k_cu_bb1aec064cuda3std6ranges3__45__cpo4nextE,@object
	.size		_ZN34_INTERNAL_0f05b36c_4_k_cu_bb1aec064cuda3std6ranges3__45__cpo4nextE,(_ZN34_INTERNAL_0f05b36c_4_k_cu_bb1aec064cuda3std6ranges3__45__cpo4swapE - _ZN34_INTERNAL_0f05b36c_4_k_cu_bb1aec064cuda3std6ranges3__45__cpo4nextE)
_ZN34_INTERNAL_0f05b36c_4_k_cu_bb1aec064cuda3std6ranges3__45__cpo4nextE:
	.zero		1
	.type		_ZN34_INTERNAL_0f05b36c_4_k_cu_bb1aec064cuda3std6ranges3__45__cpo4swapE,@object
	.size		_ZN34_INTERNAL_0f05b36c_4_k_cu_bb1aec064cuda3std6ranges3__45__cpo4swapE,(_ZN34_INTERNAL_0f05b36c_4_k_cu_bb1aec066thrust24THRUST_300001_SM_1000_NS8cuda_cub10par_nosyncE - _ZN34_INTERNAL_0f05b36c_4_k_cu_bb1aec064cuda3std6ranges3__45__cpo4swapE)
_ZN34_INTERNAL_0f05b36c_4_k_cu_bb1aec064cuda3std6ranges3__45__cpo4swapE:
	.zero		1
	.type		_ZN34_INTERNAL_0f05b36c_4_k_cu_bb1aec066thrust24THRUST_300001_SM_1000_NS8cuda_cub10par_nosyncE,@object
	.size		_ZN34_INTERNAL_0f05b36c_4_k_cu_bb1aec066thrust24THRUST_300001_SM_1000_NS8cuda_cub10par_nosyncE,(_ZN34_INTERNAL_0f05b36c_4_k_cu_bb1aec066thrust24THRUST_300001_SM_1000_NS12placeholders2_9E - _ZN34_INTERNAL_0f05b36c_4_k_cu_bb1aec066thrust24THRUST_300001_SM_1000_NS8cuda_cub10par_nosyncE)
_ZN34_INTERNAL_0f05b36c_4_k_cu_bb1aec066thrust24THRUST_300001_SM_1000_NS8cuda_cub10par_nosyncE:
	.zero		1
	.type		_ZN34_INTERNAL_0f05b36c_4_k_cu_bb1aec066thrust24THRUST_300001_SM_1000_NS12placeholders2_9E,@object
	.size		_ZN34_INTERNAL_0f05b36c_4_k_cu_bb1aec066thrust24THRUST_300001_SM_1000_NS12placeholders2_9E,(_ZN34_INTERNAL_0f05b36c_4_k_cu_bb1aec064cuda3std3__436_GLOBAL__N__0f05b36c_4_k_cu_bb1aec066ignoreE - _ZN34_INTERNAL_0f05b36c_4_k_cu_bb1aec066thrust24THRUST_300001_SM_1000_NS12placeholders2_9E)
_ZN34_INTERNAL_0f05b36c_4_k_cu_bb1aec066thrust24THRUST_300001_SM_1000_NS12placeholders2_9E:
	.zero		1
	.type		_ZN34_INTERNAL_0f05b36c_4_k_cu_bb1aec064cuda3std3__436_GLOBAL__N__0f05b36c_4_k_cu_bb1aec066ignoreE,@object
	.size		_ZN34_INTERNAL_0f05b36c_4_k_cu_bb1aec064cuda3std3__436_GLOBAL__N__0f05b36c_4_k_cu_bb1aec066ignoreE,(_ZN34_INTERNAL_0f05b36c_4_k_cu_bb1aec064cuda3std6ranges3__45__cpo4dataE - _ZN34_INTERNAL_0f05b36c_4_k_cu_bb1aec064cuda3std3__436_GLOBAL__N__0f05b36c_4_k_cu_bb1aec066ignoreE)
_ZN34_INTERNAL_0f05b36c_4_k_cu_bb1aec064cuda3std3__436_GLOBAL__N__0f05b36c_4_k_cu_bb1aec066ignoreE:
	.zero		1
	.type		_ZN34_INTERNAL_0f05b36c_4_k_cu_bb1aec064cuda3std6ranges3__45__cpo4dataE,@object
	.size		_ZN34_INTERNAL_0f05b36c_4_k_cu_bb1aec064cuda3std6ranges3__45__cpo4dataE,(_ZN34_INTERNAL_0f05b36c_4_k_cu_bb1aec066thrust24THRUST_300001_SM_1000_NS12placeholders2_1E - _ZN34_INTERNAL_0f05b36c_4_k_cu_bb1aec064cuda3std6ranges3__45__cpo4dataE)
_ZN34_INTERNAL_0f05b36c_4_k_cu_bb1aec064cuda3std6ranges3__45__cpo4dataE:
	.zero		1
	.type		_ZN34_INTERNAL_0f05b36c_4_k_cu_bb1aec066thrust24THRUST_300001_SM_1000_NS12placeholders2_1E,@object
	.size		_ZN34_INTERNAL_0f05b36c_4_k_cu_bb1aec066thrust24THRUST_300001_SM_1000_NS12placeholders2_1E,(_ZN34_INTERNAL_0f05b36c_4_k_cu_bb1aec064cuda3std3__45__cpo5beginE - _ZN34_INTERNAL_0f05b36c_4_k_cu_bb1aec066thrust24THRUST_300001_SM_1000_NS12placeholders2_1E)
_ZN34_INTERNAL_0f05b36c_4_k_cu_bb1aec066thrust24THRUST_300001_SM_1000_NS12placeholders2_1E:
	.zero		1
	.type		_ZN34_INTERNAL_0f05b36c_4_k_cu_bb1aec064cuda3std3__45__cpo5beginE,@object
	.size		_ZN34_INTERNAL_0f05b36c_4_k_cu_bb1aec064cuda3std3__45__cpo5beginE,(_ZN34_INTERNAL_0f05b36c_4_k_cu_bb1aec064cuda3std6ranges3__45__cpo5beginE - _ZN34_INTERNAL_0f05b36c_4_k_cu_bb1aec064cuda3std3__45__cpo5beginE)
_ZN34_INTERNAL_0f05b36c_4_k_cu_bb1aec064cuda3std3__45__cpo5beginE:
	.zero		1
	.type		_ZN34_INTERNAL_0f05b36c_4_k_cu_bb1aec064cuda3std6ranges3__45__cpo5beginE,@object
	.size		_ZN34_INTERNAL_0f05b36c_4_k_cu_bb1aec064cuda3std6ranges3__45__cpo5beginE,(_ZN34_INTERNAL_0f05b36c_4_k_cu_bb1aec066thrust24THRUST_300001_SM_1000_NS12placeholders2_5E - _ZN34_INTERNAL_0f05b36c_4_k_cu_bb1aec064cuda3std6ranges3__45__cpo5beginE)
_ZN34_INTERNAL_0f05b36c_4_k_cu_bb1aec064cuda3std6ranges3__45__cpo5beginE:
	.zero		1
	.type		_ZN34_INTERNAL_0f05b36c_4_k_cu_bb1aec066thrust24THRUST_300001_SM_1000_NS12placeholders2_5E,@object
	.size		_ZN34_INTERNAL_0f05b36c_4_k_cu_bb1aec066thrust24THRUST_300001_SM_1000_NS12placeholders2_5E,(_ZN34_INTERNAL_0f05b36c_4_k_cu_bb1aec064cuda3std3__45__cpo6rbeginE - _ZN34_INTERNAL_0f05b36c_4_k_cu_bb1aec066thrust24THRUST_300001_SM_1000_NS12placeholders2_5E)
_ZN34_INTERNAL_0f05b36c_4_k_cu_bb1aec066thrust24THRUST_300001_SM_1000_NS12placeholders2_5E:
	.zero		1
	.type		_ZN34_INTERNAL_0f05b36c_4_k_cu_bb1aec064cuda3std3__45__cpo6rbeginE,@object
	.size		_ZN34_INTERNAL_0f05b36c_4_k_cu_bb1aec064cuda3std3__45__cpo6rbeginE,(_ZN34_INTERNAL_0f05b36c_4_k_cu_bb1aec064cuda3std6ranges3__45__cpo7advanceE - _ZN34_INTERNAL_0f05b36c_4_k_cu_bb1aec064cuda3std3__45__cpo6rbeginE)
_ZN34_INTERNAL_0f05b36c_4_k_cu_bb1aec064cuda3std3__45__cpo6rbeginE:
	.zero		1
	.type		_ZN34_INTERNAL_0f05b36c_4_k_cu_bb1aec064cuda3std6ranges3__45__cpo7advanceE,@object
	.size		_ZN34_INTERNAL_0f05b36c_4_k_cu_bb1aec064cuda3std6ranges3__45__cpo7advanceE,(_ZN34_INTERNAL_0f05b36c_4_k_cu_bb1aec064cuda3std3__47nulloptE - _ZN34_INTERNAL_0f05b36c_4_k_cu_bb1aec064cuda3std6ranges3__45__cpo7advanceE)
_ZN34_INTERNAL_0f05b36c_4_k_cu_bb1aec064cuda3std6ranges3__45__cpo7advanceE:
	.zero		1
	.type		_ZN34_INTERNAL_0f05b36c_4_k_cu_bb1aec064cuda3std3__47nulloptE,@object
	.size		_ZN34_INTERNAL_0f05b36c_4_k_cu_bb1aec064cuda3std3__47nulloptE,(_ZN34_INTERNAL_0f05b36c_4_k_cu_bb1aec064cuda3std6ranges3__45__cpo8distanceE - _ZN34_INTERNAL_0f05b36c_4_k_cu_bb1aec064cuda3std3__47nulloptE)
_ZN34_INTERNAL_0f05b36c_4_k_cu_bb1aec064cuda3std3__47nulloptE:
	.zero		1
	.type		_ZN34_INTERNAL_0f05b36c_4_k_cu_bb1aec064cuda3std6ranges3__45__cpo8distanceE,@object
	.size		_ZN34_INTERNAL_0f05b36c_4_k_cu_bb1aec064cuda3std6ranges3__45__cpo8distanceE,(_ZN34_INTERNAL_0f05b36c_4_k_cu_bb1aec066thrust24THRUST_300001_SM_1000_NS12placeholders3_10E - _ZN34_INTERNAL_0f05b36c_4_k_cu_bb1aec064cuda3std6ranges3__45__cpo8distanceE)
_ZN34_INTERNAL_0f05b36c_4_k_cu_bb1aec064cuda3std6ranges3__45__cpo8distanceE:
	.zero		1
	.type		_ZN34_INTERNAL_0f05b36c_4_k_cu_bb1aec066thrust24THRUST_300001_SM_1000_NS12placeholders3_10E,@object
	.size		_ZN34_INTERNAL_0f05b36c_4_k_cu_bb1aec066thrust24THRUST_300001_SM_1000_NS12placeholders3_10E,(_ZN34_INTERNAL_0f05b36c_4_k_cu_bb1aec064cuda3std3__419piecewise_constructE - _ZN34_INTERNAL_0f05b36c_4_k_cu_bb1aec066thrust24THRUST_300001_SM_1000_NS12placeholders3_10E)
_ZN34_INTERNAL_0f05b36c_4_k_cu_bb1aec066thrust24THRUST_300001_SM_1000_NS12placeholders3_10E:
	.zero		1
	.type		_ZN34_INTERNAL_0f05b36c_4_k_cu_bb1aec064cuda3std3__419piecewise_constructE,@object
	.size		_ZN34_INTERNAL_0f05b36c_4_k_cu_bb1aec064cuda3std3__419piecewise_constructE,(_ZN34_INTERNAL_0f05b36c_4_k_cu_bb1aec064cuda3std6ranges3__45__cpo5cdataE - _ZN34_INTERNAL_0f05b36c_4_k_cu_bb1aec064cuda3std3__419piecewise_constructE)
_ZN34_INTERNAL_0f05b36c_4_k_cu_bb1aec064cuda3std3__419piecewise_constructE:
	.zero		1
	.type		_ZN34_INTERNAL_0f05b36c_4_k_cu_bb1aec064cuda3std6ranges3__45__cpo5cdataE,@object
	.size		_ZN34_INTERNAL_0f05b36c_4_k_cu_bb1aec064cuda3std6ranges3__45__cpo5cdataE,(_ZN34_INTERNAL_0f05b36c_4_k_cu_bb1aec066thrust24THRUST_300001_SM_1000_NS12placeholders2_2E - _ZN34_INTERNAL_0f05b36c_4_k_cu_bb1aec064cuda3std6ranges3__45__cpo5cdataE)
_ZN34_INTERNAL_0f05b36c_4_k_cu_bb1aec064cuda3std6ranges3__45__cpo5cdataE:
	.zero		1
	.type		_ZN34_INTERNAL_0f05b36c_4_k_cu_bb1aec066thrust24THRUST_300001_SM_1000_NS12placeholders2_2E,@object
	.size		_ZN34_INTERNAL_0f05b36c_4_k_cu_bb1aec066thrust24THRUST_300001_SM_1000_NS12placeholders2_2E,(_ZN34_INTERNAL_0f05b36c_4_k_cu_bb1aec064cuda3std3__45__cpo3endE - _ZN34_INTERNAL_0f05b36c_4_k_cu_bb1aec066thrust24THRUST_300001_SM_1000_NS12placeholders2_2E)
_ZN34_INTERNAL_0f05b36c_4_k_cu_bb1aec066thrust24THRUST_300001_SM_1000_NS12placeholders2_2E:
	.zero		1
	.type		_ZN34_INTERNAL_0f05b36c_4_k_cu_bb1aec064cuda3std3__45__cpo3endE,@object
	.size		_ZN34_INTERNAL_0f05b36c_4_k_cu_bb1aec064cuda3std3__45__cpo3endE,(_ZN34_INTERNAL_0f05b36c_4_k_cu_bb1aec064cuda3std6ranges3__45__cpo3endE - _ZN34_INTERNAL_0f05b36c_4_k_cu_bb1aec064cuda3std3__45__cpo3endE)
_ZN34_INTERNAL_0f05b36c_4_k_cu_bb1aec064cuda3std3__45__cpo3endE:
	.zero		1
	.type		_ZN34_INTERNAL_0f05b36c_4_k_cu_bb1aec064cuda3std6ranges3__45__cpo3endE,@object
	.size		_ZN34_INTERNAL_0f05b36c_4_k_cu_bb1aec064cuda3std6ranges3__45__cpo3endE,(_ZN34_INTERNAL_0f05b36c_4_k_cu_bb1aec066thrust24THRUST_300001_SM_1000_NS12placeholders2_6E - _ZN34_INTERNAL_0f05b36c_4_k_cu_bb1aec064cuda3std6ranges3__45__cpo3endE)
_ZN34_INTERNAL_0f05b36c_4_k_cu_bb1aec064cuda3std6ranges3__45__cpo3endE:
	.zero		1
	.type		_ZN34_INTERNAL_0f05b36c_4_k_cu_bb1aec066thrust24THRUST_300001_SM_1000_NS12placeholders2_6E,@object
	.size		_ZN34_INTERNAL_0f05b36c_4_k_cu_bb1aec066thrust24THRUST_300001_SM_1000_NS12placeholders2_6E,(_ZN34_INTERNAL_0f05b36c_4_k_cu_bb1aec064cuda3std3__45__cpo4rendE - _ZN34_INTERNAL_0f05b36c_4_k_cu_bb1aec066thrust24THRUST_300001_SM_1000_NS12placeholders2_6E)
_ZN34_INTERNAL_0f05b36c_4_k_cu_bb1aec066thrust24THRUST_300001_SM_1000_NS12placeholders2_6E:
	.zero		1
	.type		_ZN34_INTERNAL_0f05b36c_4_k_cu_bb1aec064cuda3std3__45__cpo4rendE,@object
	.size		_ZN34_INTERNAL_0f05b36c_4_k_cu_bb1aec064cuda3std3__45__cpo4rendE,(_ZN34_INTERNAL_0f05b36c_4_k_cu_bb1aec064cuda3std6ranges3__45__cpo9iter_swapE - _ZN34_INTERNAL_0f05b36c_4_k_cu_bb1aec064cuda3std3__45__cpo4rendE)
_ZN34_INTERNAL_0f05b36c_4_k_cu_bb1aec064cuda3std3__45__cpo4rendE:
	.zero		1
	.type		_ZN34_INTERNAL_0f05b36c_4_k_cu_bb1aec064cuda3std6ranges3__45__cpo9iter_swapE,@object
	.size		_ZN34_INTERNAL_0f05b36c_4_k_cu_bb1aec064cuda3std6ranges3__45__cpo9iter_swapE,(_ZN34_INTERNAL_0f05b36c_4_k_cu_bb1aec064cuda3std3__48unexpectE - _ZN34_INTERNAL_0f05b36c_4_k_cu_bb1aec064cuda3std6ranges3__45__cpo9iter_swapE)
_ZN34_INTERNAL_0f05b36c_4_k_cu_bb1aec064cuda3std6ranges3__45__cpo9iter_swapE:
	.zero		1
	.type		_ZN34_INTERNAL_0f05b36c_4_k_cu_bb1aec064cuda3std3__48unexpectE,@object
	.size		_ZN34_INTERNAL_0f05b36c_4_k_cu_bb1aec064cuda3std3__48unexpectE,(_ZN34_INTERNAL_0f05b36c_4_k_cu_bb1aec066thrust24THRUST_300001_SM_1000_NS8cuda_cub3parE - _ZN34_INTERNAL_0f05b36c_4_k_cu_bb1aec064cuda3std3__48unexpectE)
_ZN34_INTERNAL_0f05b36c_4_k_cu_bb1aec064cuda3std3__48unexpectE:
	.zero		1
	.type		_ZN34_INTERNAL_0f05b36c_4_k_cu_bb1aec066thrust24THRUST_300001_SM_1000_NS8cuda_cub3parE,@object
	.size		_ZN34_INTERNAL_0f05b36c_4_k_cu_bb1aec066thrust24THRUST_300001_SM_1000_NS8cuda_cub3parE,(_ZN34_INTERNAL_0f05b36c_4_k_cu_bb1aec066thrust24THRUST_300001_SM_1000_NS12placeholders2_4E - _ZN34_INTERNAL_0f05b36c_4_k_cu_bb1aec066thrust24THRUST_300001_SM_1000_NS8cuda_cub3parE)
_ZN34_INTERNAL_0f05b36c_4_k_cu_bb1aec066thrust24THRUST_300001_SM_1000_NS8cuda_cub3parE:
	.zero		1
	.type		_ZN34_INTERNAL_0f05b36c_4_k_cu_bb1aec066thrust24THRUST_300001_SM_1000_NS12placeholders2_4E,@object
	.size		_ZN34_INTERNAL_0f05b36c_4_k_cu_bb1aec066thrust24THRUST_300001_SM_1000_NS12placeholders2_4E,(_ZN34_INTERNAL_0f05b36c_4_k_cu_bb1aec064cuda3std3__45__cpo4cendE - _ZN34_INTERNAL_0f05b36c_4_k_cu_bb1aec066thrust24THRUST_300001_SM_1000_NS12placeholders2_4E)
_ZN34_INTERNAL_0f05b36c_4_k_cu_bb1aec066thrust24THRUST_300001_SM_1000_NS12placeholders2_4E:
	.zero		1
	.type		_ZN34_INTERNAL_0f05b36c_4_k_cu_bb1aec064cuda3std3__45__cpo4cendE,@object
	.size		_ZN34_INTERNAL_0f05b36c_4_k_cu_bb1aec064cuda3std3__45__cpo4cendE,(_ZN34_INTERNAL_0f05b36c_4_k_cu_bb1aec064cuda3std6ranges3__45__cpo4cendE - _ZN34_INTERNAL_0f05b36c_4_k_cu_bb1aec064cuda3std3__45__cpo4cendE)
_ZN34_INTERNAL_0f05b36c_4_k_cu_bb1aec064cuda3std3__45__cpo4cendE:
	.zero		1
	.type		_ZN34_INTERNAL_0f05b36c_4_k_cu_bb1aec064cuda3std6ranges3__45__cpo4cendE,@object
	.size		_ZN34_INTERNAL_0f05b36c_4_k_cu_bb1aec064cuda3std6ranges3__45__cpo4cendE,(_ZN34_INTERNAL_0f05b36c_4_k_cu_bb1aec064cuda3std3__420unreachable_sentinelE - _ZN34_INTERNAL_0f05b36c_4_k_cu_bb1aec064cuda3std6ranges3__45__cpo4cendE)
_ZN34_INTERNAL_0f05b36c_4_k_cu_bb1aec064cuda3std6ranges3__45__cpo4cendE:
	.zero		1
	.type		_ZN34_INTERNAL_0f05b36c_4_k_cu_bb1aec064cuda3std3__420unreachable_sentinelE,@object
	.size		_ZN34_INTERNAL_0f05b36c_4_k_cu_bb1aec064cuda3std3__420unreachable_sentinelE,(_ZN34_INTERNAL_0f05b36c_4_k_cu_bb1aec064cuda3std6ranges3__45__cpo5ssizeE - _ZN34_INTERNAL_0f05b36c_4_k_cu_bb1aec064cuda3std3__420unreachable_sentinelE)
_ZN34_INTERNAL_0f05b36c_4_k_cu_bb1aec064cuda3std3__420unreachable_sentinelE:
	.zero		1
	.type		_ZN34_INTERNAL_0f05b36c_4_k_cu_bb1aec064cuda3std6ranges3__45__cpo5ssizeE,@object
	.size		_ZN34_INTERNAL_0f05b36c_4_k_cu_bb1aec064cuda3std6ranges3__45__cpo5ssizeE,(_ZN34_INTERNAL_0f05b36c_4_k_cu_bb1aec066thrust24THRUST_300001_SM_1000_NS12placeholders2_8E - _ZN34_INTERNAL_0f05b36c_4_k_cu_bb1aec064cuda3std6ranges3__45__cpo5ssizeE)
_ZN34_INTERNAL_0f05b36c_4_k_cu_bb1aec064cuda3std6ranges3__45__cpo5ssizeE:
	.zero		1
	.type		_ZN34_INTERNAL_0f05b36c_4_k_cu_bb1aec066thrust24THRUST_300001_SM_1000_NS12placeholders2_8E,@object
	.size		_ZN34_INTERNAL_0f05b36c_4_k_cu_bb1aec066thrust24THRUST_300001_SM_1000_NS12placeholders2_8E,(_ZN34_INTERNAL_0f05b36c_4_k_cu_bb1aec064cuda3std3__45__cpo5crendE - _ZN34_INTERNAL_0f05b36c_4_k_cu_bb1aec066thrust24THRUST_300001_SM_1000_NS12placeholders2_8E)
_ZN34_INTERNAL_0f05b36c_4_k_cu_bb1aec066thrust24THRUST_300001_SM_1000_NS12placeholders2_8E:
	.zero		1
	.type		_ZN34_INTERNAL_0f05b36c_4_k_cu_bb1aec064cuda3std3__45__cpo5crendE,@object
	.size		_ZN34_INTERNAL_0f05b36c_4_k_cu_bb1aec064cuda3std3__45__cpo5crendE,(_ZN34_INTERNAL_0f05b36c_4_k_cu_bb1aec064cuda3std6ranges3__45__cpo4prevE - _ZN34_INTERNAL_0f05b36c_4_k_cu_bb1aec064cuda3std3__45__cpo5crendE)
_ZN34_INTERNAL_0f05b36c_4_k_cu_bb1aec064cuda3std3__45__cpo5crendE:
	.zero		1
	.type		_ZN34_INTERNAL_0f05b36c_4_k_cu_bb1aec064cuda3std6ranges3__45__cpo4prevE,@object
	.size		_ZN34_INTERNAL_0f05b36c_4_k_cu_bb1aec064cuda3std6ranges3__45__cpo4prevE,(_ZN34_INTERNAL_0f05b36c_4_k_cu_bb1aec064cuda3std6ranges3__45__cpo9iter_moveE - _ZN34_INTERNAL_0f05b36c_4_k_cu_bb1aec064cuda3std6ranges3__45__cpo4prevE)
_ZN34_INTERNAL_0f05b36c_4_k_cu_bb1aec064cuda3std6ranges3__45__cpo4prevE:
	.zero		1
	.type		_ZN34_INTERNAL_0f05b36c_4_k_cu_bb1aec064cuda3std6ranges3__45__cpo9iter_moveE,@object
	.size		_ZN34_INTERNAL_0f05b36c_4_k_cu_bb1aec064cuda3std6ranges3__45__cpo9iter_moveE,(_ZN34_INTERNAL_0f05b36c_4_k_cu_bb1aec066thrust24THRUST_300001_SM_1000_NS6system6detail10sequential3seqE - _ZN34_INTERNAL_0f05b36c_4_k_cu_bb1aec064cuda3std6ranges3__45__cpo9iter_moveE)
_ZN34_INTERNAL_0f05b36c_4_k_cu_bb1aec064cuda3std6ranges3__45__cpo9iter_moveE:
	.zero		1
	.type		_ZN34_INTERNAL_0f05b36c_4_k_cu_bb1aec066thrust24THRUST_300001_SM_1000_NS6system6detail10sequential3seqE,@object
	.size		_ZN34_INTERNAL_0f05b36c_4_k_cu_bb1aec066thrust24THRUST_300001_SM_1000_NS6system6detail10sequential3seqE,(.L_31 - _ZN34_INTERNAL_0f05b36c_4_k_cu_bb1aec066thrust24THRUST_300001_SM_1000_NS6system6detail10sequential3seqE)
_ZN34_INTERNAL_0f05b36c_4_k_cu_bb1aec066thrust24THRUST_300001_SM_1000_NS6system6detail10sequential3seqE:
	.zero		1
.L_31:


//--------------------- .nv.constant0._ZN3cub18CUB_300001_SM_10006detail11EmptyKernelIvEEvv --------------------------
	.section	.nv.constant0._ZN3cub18CUB_300001_SM_10006detail11EmptyKernelIvEEvv,"a",@progbits
	.sectionflags	@""
	.align	4
.nv.constant0._ZN3cub18CUB_300001_SM_10006detail11EmptyKernelIvEEvv:
	.zero		896


//--------------------- .nv.constant0._Z22jones_plassmann_kerneliiPiS_S_S_ --------------------------
	.section	.nv.constant0._Z22jones_plassmann_kerneliiPiS_S_S_,"a",@progbits
	.sectionflags	@""
	.align	4
.nv.constant0._Z22jones_plassmann_kerneliiPiS_S_S_:
	.zero		936


//--------------------- SYMBOLS --------------------------

	.type		.nv.reservedSmem.offset0,@object
	.size		.nv.reservedSmem.offset0,0x4
